// auto-generated by cutlass_sweep.gemm — config: {"arch": "sm_100", "cluster_m": 1, "cluster_n": 2, "dtype": "fp16", "dtype_b": "fp16", "layout": "nt", "stages": 0, "tile_k": 32, "tile_m": 64, "tile_n": 256}
#include "cutlass/cutlass.h"
#include "cutlass/gemm/collective/collective_builder.hpp"
#include "cutlass/gemm/device/gemm_universal_adapter.h"
#include "cutlass/gemm/kernel/gemm_universal.hpp"
#include "cutlass/epilogue/collective/collective_builder.hpp"

using ElemA = cutlass::half_t;
using ElemB = cutlass::half_t;
using ElemCD = cutlass::half_t;
using Acc  = float;
using TileShape    = cute::Shape<cute::_64, cute::_256, cute::_32>;
using ClusterShape = cute::Shape<cute::_1, cute::_2, cute::_1>;

using CollectiveEpilogue = typename cutlass::epilogue::collective::CollectiveBuilder<
    cutlass::arch::Sm100, cutlass::arch::OpClassTensorOp,
    TileShape, ClusterShape,
    cutlass::epilogue::collective::EpilogueTileAuto,
    Acc, Acc,
    ElemCD, cutlass::layout::RowMajor, 128 / cutlass::sizeof_bits<ElemCD>::value,
    ElemCD, cutlass::layout::RowMajor, 128 / cutlass::sizeof_bits<ElemCD>::value,
    cutlass::epilogue::collective::EpilogueScheduleAuto
  >::CollectiveOp;

using CollectiveMainloop = typename cutlass::gemm::collective::CollectiveBuilder<
    cutlass::arch::Sm100, cutlass::arch::OpClassTensorOp,
    ElemA, cutlass::layout::RowMajor, 128 / cutlass::sizeof_bits<ElemA>::value,
    ElemB, cutlass::layout::ColumnMajor, 128 / cutlass::sizeof_bits<ElemB>::value,
    Acc,
    TileShape, ClusterShape,
    cutlass::gemm::collective::StageCountAutoCarveout<static_cast<int>(sizeof(typename CollectiveEpilogue::SharedStorage))>,
    cutlass::gemm::collective::KernelScheduleAuto
  >::CollectiveOp;

using GemmKernel = cutlass::gemm::kernel::GemmUniversal<
    cute::Shape<int,int,int,int>,
    CollectiveMainloop,
    CollectiveEpilogue
>;
using Gemm = cutlass::gemm::device::GemmUniversalAdapter<GemmKernel>;

// Force the device kernel symbol into the cubin without needing a host main.
auto* _anchor = &cutlass::device_kernel<GemmKernel>;


// ===== COMPILED SASS (sm_100a) =====

	.target	sm_100a

	.elftype	@"ET_EXEC"


//--------------------- .note.nv.tkinfo           --------------------------
	.section	.note.nv.tkinfo,"",@"SHT_NOTE"
	.sectionflags	@"SHF_NOTE_NV_TKINFO"
	.tkinfo
        /*0018*/ 	.word	0x00000002
        /*0030*/ 	.string	""
        /*0030*/ 	.string	"ptxas"
        /*0030*/ 	.string	"Cuda compilation tools, release 13.0, V13.0.88"
        /*0030*/ 	.string	"Build cuda_13.0.r13.0/compiler.36424714_0"
        /*0030*/ 	.string	"-arch sm_100a -m 64 "



//--------------------- .note.nv.cuinfo           --------------------------
	.section	.note.nv.cuinfo,"",@"SHT_NOTE"
	.sectionflags	@"SHF_NOTE_NV_CUINFO"
        /*0018*/ 	.short	0x0002
        /*001a*/ 	.short	0x0064
        /*001c*/ 	.short	0x0082
	.zero		2


//--------------------- .nv.info                  --------------------------
	.section	.nv.info,"",@"SHT_CUDA_INFO"
	.align	4


	//----- nvinfo : EIATTR_REGCOUNT
	.align		4
        /*0000*/ 	.byte	0x04, 0x2f
        /*0002*/ 	.short	(.L_19 - .L_18)
	.align		4
.L_18:
        /*0004*/ 	.word	index@(_ZN7cutlass13device_kernelINS_4gemm6kernel13GemmUniversalIN4cute5tupleIJiiiiEEENS1_10collective13CollectiveMmaINS1_35MainloopSm100TmaUmmaWarpSpecializedILi9ELi2ELi4ENS5_IJNS4_1CILi1EEENSA_ILi2EEESB_EEEEENS5_IJNSA_ILi64EEENSA_ILi256EEENSA_ILi32EEEEEENS_6half_tENS5_IJlSB_lEEESJ_SK_NS4_8TiledMMAINS4_8MMA_AtomIJNS4_20SM100_MMA_F16BF16_SSISJ_SJ_fLi64ELi256ELNS4_4UMMA5MajorE0ELSP_0ELNSO_7ScaleInE0ELSQ_0EEEEEENS4_6LayoutINS5_IJSB_SB_SB_EEENS5_IJNSA_ILi0EEESV_SV_EEEEENS5_IJNS4_10UnderscoreESY_SY_EEEEENS4_23SM90_TMA_LOAD_MULTICASTENS4_14ComposedLayoutINS4_7SwizzleILi2ELi4ELi3EEENS4_18smem_ptr_flag_bitsILi16EEENST_INS5_IJNSA_ILi8EEESH_EEENS5_IJSH_SB_EEEEEEEvNS4_8identityENS4_13SM90_TMA_LOADES1B_vS1C_EENS_8epilogue10collective18CollectiveEpilogueINS1F_23Sm100TmaWarpSpecializedILi4ELi2ELi32ELb1ELb0EEEJSI_NS5_IJNST_ISF_SB_EES1K_EEESJ_SK_SJ_SK_NS1F_6fusion15FusionCallbacksIS1J_NS1M_17LinearCombinationISJ_fSJ_fLNS_15FloatRoundStyleE2EEESI_S1L_JEEENS4_5SM1004TMEM4LOAD26SM100_TMEM_LOAD_16dp256b8xES1D_NS12_INS13_ILi3ELi4ELi3EEES16_NST_INS5_IJS17_SF_EEENS5_IJSF_SB_EEEEEEENS4_17SM75_U32x4_LDSM_NENS4_14SM90_TMA_STOREES20_NS4_17SM90_U32x4_STSM_NENS4_39AutoVectorizingCopyWithAssumedAlignmentILi128EEEEEEvvEEEEvNT_6ParamsE)
        /*0008*/ 	.word	0x0000007a


	//----- nvinfo : EIATTR_FRAME_SIZE
	.align		4
.L_19:
        /*000c*/ 	.byte	0x04, 0x11
        /*000e*/ 	.short	(.L_21 - .L_20)
	.align		4
.L_20:
        /*0010*/ 	.word	index@($__internal_2_$__cuda_sm10x_tcgen05_guardrail_trap_unallocated_columns_being_dealloced)
        /*0014*/ 	.word	0x00000000


	//----- nvinfo : EIATTR_FRAME_SIZE
	.align		4
.L_21:
        /*0018*/ 	.byte	0x04, 0x11
        /*001a*/ 	.short	(.L_23 - .L_22)
	.align		4
.L_22:
        /*001c*/ 	.word	index@($__internal_1_$__cuda_sm10x_tcgen05_guardrail_trap_phase_invalid_during_alloc)
        /*0020*/ 	.word	0x00000000


	//----- nvinfo : EIATTR_FRAME_SIZE
	.align		4
.L_23:
        /*0024*/ 	.byte	0x04, 0x11
        /*0026*/ 	.short	(.L_25 - .L_24)
	.align		4
.L_24:
        /*0028*/ 	.word	index@($__internal_0_$__cuda_sm10x_tcgen05_guardrail_trap_col_being_dealloced_not_returned_by_alloc)
        /*002c*/ 	.word	0x00000000


	//----- nvinfo : EIATTR_FRAME_SIZE
	.align		4
.L_25:
        /*0030*/ 	.byte	0x04, 0x11
        /*0032*/ 	.short	(.L_27 - .L_26)
	.align		4
.L_26:
        /*0034*/ 	.word	index@(_ZN7cutlass13device_kernelINS_4gemm6kernel13GemmUniversalIN4cute5tupleIJiiiiEEENS1_10collective13CollectiveMmaINS1_35MainloopSm100TmaUmmaWarpSpecializedILi9ELi2ELi4ENS5_IJNS4_1CILi1EEENSA_ILi2EEESB_EEEEENS5_IJNSA_ILi64EEENSA_ILi256EEENSA_ILi32EEEEEENS_6half_tENS5_IJlSB_lEEESJ_SK_NS4_8TiledMMAINS4_8MMA_AtomIJNS4_20SM100_MMA_F16BF16_SSISJ_SJ_fLi64ELi256ELNS4_4UMMA5MajorE0ELSP_0ELNSO_7ScaleInE0ELSQ_0EEEEEENS4_6LayoutINS5_IJSB_SB_SB_EEENS5_IJNSA_ILi0EEESV_SV_EEEEENS5_IJNS4_10UnderscoreESY_SY_EEEEENS4_23SM90_TMA_LOAD_MULTICASTENS4_14ComposedLayoutINS4_7SwizzleILi2ELi4ELi3EEENS4_18smem_ptr_flag_bitsILi16EEENST_INS5_IJNSA_ILi8EEESH_EEENS5_IJSH_SB_EEEEEEEvNS4_8identityENS4_13SM90_TMA_LOADES1B_vS1C_EENS_8epilogue10collective18CollectiveEpilogueINS1F_23Sm100TmaWarpSpecializedILi4ELi2ELi32ELb1ELb0EEEJSI_NS5_IJNST_ISF_SB_EES1K_EEESJ_SK_SJ_SK_NS1F_6fusion15FusionCallbacksIS1J_NS1M_17LinearCombinationISJ_fSJ_fLNS_15FloatRoundStyleE2EEESI_S1L_JEEENS4_5SM1004TMEM4LOAD26SM100_TMEM_LOAD_16dp256b8xES1D_NS12_INS13_ILi3ELi4ELi3EEES16_NST_INS5_IJS17_SF_EEENS5_IJSF_SB_EEEEEEENS4_17SM75_U32x4_LDSM_NENS4_14SM90_TMA_STOREES20_NS4_17SM90_U32x4_STSM_NENS4_39AutoVectorizingCopyWithAssumedAlignmentILi128EEEEEEvvEEEEvNT_6ParamsE)
        /*0038*/ 	.word	0x00000000


	//----- nvinfo : EIATTR_MIN_STACK_SIZE
	.align		4
.L_27:
        /*003c*/ 	.byte	0x04, 0x12
        /*003e*/ 	.short	(.L_29 - .L_28)
	.align		4
.L_28:
        /*0040*/ 	.word	index@(_ZN7cutlass13device_kernelINS_4gemm6kernel13GemmUniversalIN4cute5tupleIJiiiiEEENS1_10collective13CollectiveMmaINS1_35MainloopSm100TmaUmmaWarpSpecializedILi9ELi2ELi4ENS5_IJNS4_1CILi1EEENSA_ILi2EEESB_EEEEENS5_IJNSA_ILi64EEENSA_ILi256EEENSA_ILi32EEEEEENS_6half_tENS5_IJlSB_lEEESJ_SK_NS4_8TiledMMAINS4_8MMA_AtomIJNS4_20SM100_MMA_F16BF16_SSISJ_SJ_fLi64ELi256ELNS4_4UMMA5MajorE0ELSP_0ELNSO_7ScaleInE0ELSQ_0EEEEEENS4_6LayoutINS5_IJSB_SB_SB_EEENS5_IJNSA_ILi0EEESV_SV_EEEEENS5_IJNS4_10UnderscoreESY_SY_EEEEENS4_23SM90_TMA_LOAD_MULTICASTENS4_14ComposedLayoutINS4_7SwizzleILi2ELi4ELi3EEENS4_18smem_ptr_flag_bitsILi16EEENST_INS5_IJNSA_ILi8EEESH_EEENS5_IJSH_SB_EEEEEEEvNS4_8identityENS4_13SM90_TMA_LOADES1B_vS1C_EENS_8epilogue10collective18CollectiveEpilogueINS1F_23Sm100TmaWarpSpecializedILi4ELi2ELi32ELb1ELb0EEEJSI_NS5_IJNST_ISF_SB_EES1K_EEESJ_SK_SJ_SK_NS1F_6fusion15FusionCallbacksIS1J_NS1M_17LinearCombinationISJ_fSJ_fLNS_15FloatRoundStyleE2EEESI_S1L_JEEENS4_5SM1004TMEM4LOAD26SM100_TMEM_LOAD_16dp256b8xES1D_NS12_INS13_ILi3ELi4ELi3EEES16_NST_INS5_IJS17_SF_EEENS5_IJSF_SB_EEEEEEENS4_17SM75_U32x4_LDSM_NENS4_14SM90_TMA_STOREES20_NS4_17SM90_U32x4_STSM_NENS4_39AutoVectorizingCopyWithAssumedAlignmentILi128EEEEEEvvEEEEvNT_6ParamsE)
        /*0044*/ 	.word	0x00000000
.L_29:


//--------------------- .nv.compat                --------------------------
	.section	.nv.compat,"",@"SHT_CUDA_COMPAT_INFO"
	.align	4
        /*0000*/ 	.byte	0x02, 0x09, 0x01, 0x00, 0x02, 0x02, 0x02, 0x00, 0x02, 0x05, 0x05, 0x00, 0x03, 0x07, 0x01, 0x01
        /*0010*/ 	.byte	0x02, 0x03, 0x01, 0x00, 0x02, 0x06, 0x01, 0x00, 0x04, 0x0b, 0x08, 0x00, 0x09, 0x00, 0x00, 0x00
        /*0020*/ 	.byte	0x00, 0x00, 0x00, 0x00


//--------------------- .nv.info._ZN7cutlass13device_kernelINS_4gemm6kernel13GemmUniversalIN4cute5tupleIJiiiiEEENS1_10collective13CollectiveMmaINS1_35MainloopSm100TmaUmmaWarpSpecializedILi9ELi2ELi4ENS5_IJNS4_1CILi1EEENSA_ILi2EEESB_EEEEENS5_IJNSA_ILi64EEENSA_ILi256EEENSA_ILi32EEEEEENS_6half_tENS5_IJlSB_lEEESJ_SK_NS4_8TiledMMAINS4_8MMA_AtomIJNS4_20SM100_MMA_F16BF16_SSISJ_SJ_fLi64ELi256ELNS4_4UMMA5MajorE0ELSP_0ELNSO_7ScaleInE0ELSQ_0EEEEEENS4_6LayoutINS5_IJSB_SB_SB_EEENS5_IJNSA_ILi0EEESV_SV_EEEEENS5_IJNS4_10UnderscoreESY_SY_EEEEENS4_23SM90_TMA_LOAD_MULTICASTENS4_14ComposedLayoutINS4_7SwizzleILi2ELi4ELi3EEENS4_18smem_ptr_flag_bitsILi16EEENST_INS5_IJNSA_ILi8EEESH_EEENS5_IJSH_SB_EEEEEEEvNS4_8identityENS4_13SM90_TMA_LOADES1B_vS1C_EENS_8epilogue10collective18CollectiveEpilogueINS1F_23Sm100TmaWarpSpecializedILi4ELi2ELi32ELb1ELb0EEEJSI_NS5_IJNST_ISF_SB_EES1K_EEESJ_SK_SJ_SK_NS1F_6fusion15FusionCallbacksIS1J_NS1M_17LinearCombinationISJ_fSJ_fLNS_15FloatRoundStyleE2EEESI_S1L_JEEENS4_5SM1004TMEM4LOAD26SM100_TMEM_LOAD_16dp256b8xES1D_NS12_INS13_ILi3ELi4ELi3EEES16_NST_INS5_IJS17_SF_EEENS5_IJSF_SB_EEEEEEENS4_17SM75_U32x4_LDSM_NENS4_14SM90_TMA_STOREES20_NS4_17SM90_U32x4_STSM_NENS4_39AutoVectorizingCopyWithAssumedAlignmentILi128EEEEEEvvEEEEvNT_6ParamsE --------------------------
	.section	.nv.info._ZN7cutlass13device_kernelINS_4gemm6kernel13GemmUniversalIN4cute5tupleIJiiiiEEENS1_10collective13CollectiveMmaINS1_35MainloopSm100TmaUmmaWarpSpecializedILi9ELi2ELi4ENS5_IJNS4_1CILi1EEENSA_ILi2EEESB_EEEEENS5_IJNSA_ILi64EEENSA_ILi256EEENSA_ILi32EEEEEENS_6half_tENS5_IJlSB_lEEESJ_SK_NS4_8TiledMMAINS4_8MMA_AtomIJNS4_20SM100_MMA_F16BF16_SSISJ_SJ_fLi64ELi256ELNS4_4UMMA5MajorE0ELSP_0ELNSO_7ScaleInE0ELSQ_0EEEEEENS4_6LayoutINS5_IJSB_SB_SB_EEENS5_IJNSA_ILi0EEESV_SV_EEEEENS5_IJNS4_10UnderscoreESY_SY_EEEEENS4_23SM90_TMA_LOAD_MULTICASTENS4_14ComposedLayoutINS4_7SwizzleILi2ELi4ELi3EEENS4_18smem_ptr_flag_bitsILi16EEENST_INS5_IJNSA_ILi8EEESH_EEENS5_IJSH_SB_EEEEEEEvNS4_8identityENS4_13SM90_TMA_LOADES1B_vS1C_EENS_8epilogue10collective18CollectiveEpilogueINS1F_23Sm100TmaWarpSpecializedILi4ELi2ELi32ELb1ELb0EEEJSI_NS5_IJNST_ISF_SB_EES1K_EEESJ_SK_SJ_SK_NS1F_6fusion15FusionCallbacksIS1J_NS1M_17LinearCombinationISJ_fSJ_fLNS_15FloatRoundStyleE2EEESI_S1L_JEEENS4_5SM1004TMEM4LOAD26SM100_TMEM_LOAD_16dp256b8xES1D_NS12_INS13_ILi3ELi4ELi3EEES16_NST_INS5_IJS17_SF_EEENS5_IJSF_SB_EEEEEEENS4_17SM75_U32x4_LDSM_NENS4_14SM90_TMA_STOREES20_NS4_17SM90_U32x4_STSM_NENS4_39AutoVectorizingCopyWithAssumedAlignmentILi128EEEEEEvvEEEEvNT_6ParamsE,"",@"SHT_CUDA_INFO"
	.sectionflags	@""
	.align	4


	//----- nvinfo : EIATTR_CUDA_API_VERSION
	.align		4
        /*0000*/ 	.byte	0x04, 0x37
        /*0002*/ 	.short	(.L_31 - .L_30)
.L_30:
        /*0004*/ 	.word	0x00000082


	//----- nvinfo : EIATTR_KPARAM_INFO
	.align		4
.L_31:
        /*0008*/ 	.byte	0x04, 0x17
        /*000a*/ 	.short	(.L_33 - .L_32)
.L_32:
        /*000c*/ 	.word	0x00000000
        /*0010*/ 	.short	0x0000
        /*0012*/ 	.short	0x0000
        /*0014*/ 	.byte	0x00, 0xf0, 0x01, 0x20


	//----- nvinfo : EIATTR_AT_ENTRY_FRAGMENTS
	.align		4
.L_33:
        /*0018*/ 	.byte	0x04, 0x4f
        /*001a*/ 	.short	(.L_35 - .L_34)


	//   ....[0]....
.L_34:
        /*001c*/ 	.word	0x00000006


	//----- nvinfo : EIATTR_RESERVED_SMEM_USED
	.align		4
.L_35:
        /*0020*/ 	.byte	0x01, 0x41
	.zero		2


	//----- nvinfo : EIATTR_SPARSE_MMA_MASK
	.align		4
        /*0024*/ 	.byte	0x03, 0x50
        /*0026*/ 	.short	0x0000


	//----- nvinfo : EIATTR_TCGEN05_1CTA_USED
	.align		4
        /*0028*/ 	.byte	0x01, 0x51
	.zero		2


	//----- nvinfo : EIATTR_MAXREG_COUNT
	.align		4
        /*002c*/ 	.byte	0x03, 0x1b
        /*002e*/ 	.short	0x00ff


	//----- nvinfo : EIATTR_NUM_BARRIERS
	.align		4
        /*0030*/ 	.byte	0x02, 0x4c
        /*0032*/ 	.byte	0x07
	.zero		1


	//----- nvinfo : EIATTR_EXTERNS
	.align		4
        /*0034*/ 	.byte	0x04, 0x0f
        /*0036*/ 	.short	(.L_37 - .L_36)


	//   ....[0]....
	.align		4
.L_36:
        /*0038*/ 	.word	index@(__assertfail)


	//----- nvinfo : EIATTR_MERCURY_ISA_VERSION
	.align		4
.L_37:
        /*003c*/ 	.byte	0x03, 0x5f
        /*003e*/ 	.short	0x0101


	//----- nvinfo : EIATTR_INT_WARP_WIDE_INSTR_OFFSETS
	.align		4
        /*0040*/ 	.byte	0x04, 0x31
        /*0042*/ 	.short	(.L_39 - .L_38)


	//   ....[0]....
.L_38:
        /*0044*/ 	.word	0x00004000


	//   ....[1]....
        /*0048*/ 	.word	0x00004020


	//   ....[2]....
        /*004c*/ 	.word	0x00004050


	//   ....[3]....
        /*0050*/ 	.word	0x00004bd0


	//   ....[4]....
        /*0054*/ 	.word	0x00004c40


	//   ....[5]....
        /*0058*/ 	.word	0x00004d10


	//   ....[6]....
        /*005c*/ 	.word	0x00004d90


	//   ....[7]....
        /*0060*/ 	.word	0x00004e80


	//   ....[8]....
        /*0064*/ 	.word	0x00004f00


	//   ....[9]....
        /*0068*/ 	.word	0x00004fe0


	//   ....[10]....
        /*006c*/ 	.word	0x00005090


	//----- nvinfo : EIATTR_COOP_GROUP_MASK_REGIDS
	.align		4
.L_39:
        /*0070*/ 	.byte	0x04, 0x29
        /*0072*/ 	.short	(.L_41 - .L_40)


	//   ....[0]....
.L_40:
        /*0074*/ 	.word	0xffffffff


	//   ....[1]....
        /*0078*/ 	.word	0xffffffff


	//   ....[2]....
        /*007c*/ 	.word	0xffffffff


	//   ....[3]....
        /*0080*/ 	.word	0xffffffff


	//   ....[4]....
        /*0084*/ 	.word	0xffffffff


	//   ....[5]....
        /*0088*/ 	.word	0xffffffff


	//   ....[6]....
        /*008c*/ 	.word	0xffffffff


	//   ....[7]....
        /*0090*/ 	.word	0xffffffff


	//   ....[8]....
        /*0094*/ 	.word	0xffffffff


	//   ....[9]....
        /*0098*/ 	.word	0xffffffff


	//   ....[10]....
        /*009c*/ 	.word	0xffffffff


	//   ....[11]....
        /*00a0*/ 	.word	0xffffffff


	//   ....[12]....
        /*00a4*/ 	.word	0xffffffff


	//   ....[13]....
        /*00a8*/ 	.word	0xffffffff


	//----- nvinfo : EIATTR_COOP_GROUP_INSTR_OFFSETS
	.align		4
.L_41:
        /*00ac*/ 	.byte	0x04, 0x28
        /*00ae*/ 	.short	(.L_43 - .L_42)


	//   ....[0]....
.L_42:
        /*00b0*/ 	.word	0x00000080


	//   ....[1]....
        /*00b4*/ 	.word	0x000004f0


	//   ....[2]....
        /*00b8*/ 	.word	0x00000770


	//   ....[3]....
        /*00bc*/ 	.word	0x00000910


	//   ....[4]....
        /*00c0*/ 	.word	0x00000a10


	//   ....[5]....
        /*00c4*/ 	.word	0x00000b80


	//   ....[6]....
        /*00c8*/ 	.word	0x00000d20


	//   ....[7]....
        /*00cc*/ 	.word	0x00000ed0


	//   ....[8]....
        /*00d0*/ 	.word	0x00002110


	//   ....[9]....
        /*00d4*/ 	.word	0x000032d0


	//   ....[10]....
        /*00d8*/ 	.word	0x000034e0


	//   ....[11]....
        /*00dc*/ 	.word	0x00003510


	//   ....[12]....
        /*00e0*/ 	.word	0x00003ee0


	//   ....[13]....
        /*00e4*/ 	.word	0x00004110


	//----- nvinfo : EIATTR_VRC_CTA_INIT_COUNT
	.align		4
.L_43:
        /*00e8*/ 	.byte	0x02, 0x4a
        /*00ea*/ 	.byte	0x80
	.zero		1


	//----- nvinfo : EIATTR_SYSCALL_OFFSETS
	.align		4
        /*00ec*/ 	.byte	0x04, 0x46
        /*00ee*/ 	.short	(.L_45 - .L_44)


	//   ....[0]....
.L_44:
        /*00f0*/ 	.word	0x00005d20


	//   ....[1]....
        /*00f4*/ 	.word	0x00005e10


	//   ....[2]....
        /*00f8*/ 	.word	0x00006680


	//   ....[3]....
        /*00fc*/ 	.word	0x00007340


	//   ....[4]....
        /*0100*/ 	.word	0x00007fb0


	//   ....[5]....
        /*0104*/ 	.word	0x00008c10


	//----- nvinfo : EIATTR_MBARRIER_INSTR_OFFSETS
	.align		4
.L_45:
        /*0108*/ 	.byte	0x04, 0x39
        /*010a*/ 	.short	(.L_47 - .L_46)


	//   ....[0]....
.L_46:
        /*010c*/ 	.word	0x00000630
        /*0110*/ 	.word	0x000000ff
        /*0114*/ 	.word	0x00000000
        /*0118*/ 	.short	0x0100
        /*011a*/ 	.byte	0x04
	.zero		1


	//   ....[1]....
        /*011c*/ 	.word	0x00000640
        /*0120*/ 	.word	0x000000ff
        /*0124*/ 	.word	0x00000048
        /*0128*/ 	.short	0x0100
        /*012a*/ 	.byte	0x04
	.zero		1


	//   ....[2]....
        /*012c*/ 	.word	0x00000650
        /*0130*/ 	.word	0x000000ff
        /*0134*/ 	.word	0x00000008
        /*0138*/ 	.short	0x0100
        /*013a*/ 	.byte	0x04
	.zero		1


	//   ....[3]....
        /*013c*/ 	.word	0x00000660
        /*0140*/ 	.word	0x000000ff
        /*0144*/ 	.word	0x00000050
        /*0148*/ 	.short	0x0100
        /*014a*/ 	.byte	0x04
	.zero		1


	//   ....[4]....
        /*014c*/ 	.word	0x00000670
        /*0150*/ 	.word	0x000000ff
        /*0154*/ 	.word	0x00000010
        /*0158*/ 	.short	0x0100
        /*015a*/ 	.byte	0x04
	.zero		1


	//   ....[5]....
        /*015c*/ 	.word	0x00000680
        /*0160*/ 	.word	0x000000ff
        /*0164*/ 	.word	0x00000058
        /*0168*/ 	.short	0x0100
        /*016a*/ 	.byte	0x04
	.zero		1


	//   ....[6]....
        /*016c*/ 	.word	0x00000690
        /*0170*/ 	.word	0x000000ff
        /*0174*/ 	.word	0x00000018
        /*0178*/ 	.short	0x0100
        /*017a*/ 	.byte	0x04
	.zero		1


	//   ....[7]....
        /*017c*/ 	.word	0x000006a0
        /*0180*/ 	.word	0x000000ff
        /*0184*/ 	.word	0x00000060
        /*0188*/ 	.short	0x0100
        /*018a*/ 	.byte	0x04
	.zero		1


	//   ....[8]....
        /*018c*/ 	.word	0x000006b0
        /*0190*/ 	.word	0x000000ff
        /*0194*/ 	.word	0x00000020
        /*0198*/ 	.short	0x0100
        /*019a*/ 	.byte	0x04
	.zero		1


	//   ....[9]....
        /*019c*/ 	.word	0x000006c0
        /*01a0*/ 	.word	0x000000ff
        /*01a4*/ 	.word	0x00000068
        /*01a8*/ 	.short	0x0100
        /*01aa*/ 	.byte	0x04
	.zero		1


	//   ....[10]....
        /*01ac*/ 	.word	0x000006d0
        /*01b0*/ 	.word	0x000000ff
        /*01b4*/ 	.word	0x00000028
        /*01b8*/ 	.short	0x0100
        /*01ba*/ 	.byte	0x04
	.zero		1


	//   ....[11]....
        /*01bc*/ 	.word	0x000006e0
        /*01c0*/ 	.word	0x000000ff
        /*01c4*/ 	.word	0x00000070
        /*01c8*/ 	.short	0x0100
        /*01ca*/ 	.byte	0x04
	.zero		1


	//   ....[12]....
        /*01cc*/ 	.word	0x000006f0
        /*01d0*/ 	.word	0x000000ff
        /*01d4*/ 	.word	0x00000030
        /*01d8*/ 	.short	0x0100
        /*01da*/ 	.byte	0x04
	.zero		1


	//   ....[13]....
        /*01dc*/ 	.word	0x00000700
        /*01e0*/ 	.word	0x000000ff
        /*01e4*/ 	.word	0x00000078
        /*01e8*/ 	.short	0x0100
        /*01ea*/ 	.byte	0x04
	.zero		1


	//   ....[14]....
        /*01ec*/ 	.word	0x00000710
        /*01f0*/ 	.word	0x000000ff
        /*01f4*/ 	.word	0x00000038
        /*01f8*/ 	.short	0x0100
        /*01fa*/ 	.byte	0x04
	.zero		1


	//   ....[15]....
        /*01fc*/ 	.word	0x00000720
        /*0200*/ 	.word	0x000000ff
        /*0204*/ 	.word	0x00000080
        /*0208*/ 	.short	0x0100
        /*020a*/ 	.byte	0x04
	.zero		1


	//   ....[16]....
        /*020c*/ 	.word	0x00000730
        /*0210*/ 	.word	0x000000ff
        /*0214*/ 	.word	0x00000040
        /*0218*/ 	.short	0x0100
        /*021a*/ 	.byte	0x04
	.zero		1


	//   ....[17]....
        /*021c*/ 	.word	0x00000740
        /*0220*/ 	.word	0x000000ff
        /*0224*/ 	.word	0x00000088
        /*0228*/ 	.short	0x0100
        /*022a*/ 	.byte	0x04
	.zero		1


	//   ....[18]....
        /*022c*/ 	.word	0x00000880
        /*0230*/ 	.word	0x000000ff
        /*0234*/ 	.word	0x00000090
        /*0238*/ 	.short	0x0100
        /*023a*/ 	.byte	0x04
	.zero		1


	//   ....[19]....
        /*023c*/ 	.word	0x00000890
        /*0240*/ 	.word	0x000000ff
        /*0244*/ 	.word	0x000000b0
        /*0248*/ 	.short	0x0100
        /*024a*/ 	.byte	0x04
	.zero		1


	//   ....[20]....
        /*024c*/ 	.word	0x000008a0
        /*0250*/ 	.word	0x000000ff
        /*0254*/ 	.word	0x00000098
        /*0258*/ 	.short	0x0100
        /*025a*/ 	.byte	0x04
	.zero		1


	//   ....[21]....
        /*025c*/ 	.word	0x000008b0
        /*0260*/ 	.word	0x000000ff
        /*0264*/ 	.word	0x000000b8
        /*0268*/ 	.short	0x0100
        /*026a*/ 	.byte	0x04
	.zero		1


	//   ....[22]....
        /*026c*/ 	.word	0x000008c0
        /*0270*/ 	.word	0x000000ff
        /*0274*/ 	.word	0x000000a0
        /*0278*/ 	.short	0x0100
        /*027a*/ 	.byte	0x04
	.zero		1


	//   ....[23]....
        /*027c*/ 	.word	0x000008d0
        /*0280*/ 	.word	0x000000ff
        /*0284*/ 	.word	0x000000c0
        /*0288*/ 	.short	0x0100
        /*028a*/ 	.byte	0x04
	.zero		1


	//   ....[24]....
        /*028c*/ 	.word	0x000008e0
        /*0290*/ 	.word	0x000000ff
        /*0294*/ 	.word	0x000000a8
        /*0298*/ 	.short	0x0100
        /*029a*/ 	.byte	0x04
	.zero		1


	//   ....[25]....
        /*029c*/ 	.word	0x000008f0
        /*02a0*/ 	.word	0x000000ff
        /*02a4*/ 	.word	0x000000c8
        /*02a8*/ 	.short	0x0100
        /*02aa*/ 	.byte	0x04
	.zero		1


	//   ....[26]....
        /*02ac*/ 	.word	0x000009e0
        /*02b0*/ 	.word	0x000000ff
        /*02b4*/ 	.word	0x000000d0
        /*02b8*/ 	.short	0x0100
        /*02ba*/ 	.byte	0x06
	.zero		1


	//   ....[27]....
        /*02bc*/ 	.word	0x000009f0
        /*02c0*/ 	.word	0x000000ff
        /*02c4*/ 	.word	0x000000d8
        /*02c8*/ 	.short	0x0100
        /*02ca*/ 	.byte	0x06
	.zero		1


	//   ....[28]....
        /*02cc*/ 	.word	0x00000b30
        /*02d0*/ 	.word	0x000000ff
        /*02d4*/ 	.word	0x000000e0
        /*02d8*/ 	.short	0x0100
        /*02da*/ 	.byte	0x06
	.zero		1


	//   ....[29]....
        /*02dc*/ 	.word	0x00000b40
        /*02e0*/ 	.word	0x000000ff
        /*02e4*/ 	.word	0x000000f0
        /*02e8*/ 	.short	0x0100
        /*02ea*/ 	.byte	0x06
	.zero		1


	//   ....[30]....
        /*02ec*/ 	.word	0x00000b50
        /*02f0*/ 	.word	0x000000ff
        /*02f4*/ 	.word	0x000000e8
        /*02f8*/ 	.short	0x0100
        /*02fa*/ 	.byte	0x06
	.zero		1


	//   ....[31]....
        /*02fc*/ 	.word	0x00000b60
        /*0300*/ 	.word	0x000000ff
        /*0304*/ 	.word	0x000000f8
        /*0308*/ 	.short	0x0100
        /*030a*/ 	.byte	0x06
	.zero		1


	//   ....[32]....
        /*030c*/ 	.word	0x00000c90
        /*0310*/ 	.word	0x000000ff
        /*0314*/ 	.word	0x00000100
        /*0318*/ 	.short	0x0100
        /*031a*/ 	.byte	0x04
	.zero		1


	//   ....[33]....
        /*031c*/ 	.word	0x00000ca0
        /*0320*/ 	.word	0x000000ff
        /*0324*/ 	.word	0x00000120
        /*0328*/ 	.short	0x0100
        /*032a*/ 	.byte	0x04
	.zero		1


	//   ....[34]....
        /*032c*/ 	.word	0x00000cb0
        /*0330*/ 	.word	0x000000ff
        /*0334*/ 	.word	0x00000108
        /*0338*/ 	.short	0x0100
        /*033a*/ 	.byte	0x04
	.zero		1


	//   ....[35]....
        /*033c*/ 	.word	0x00000cc0
        /*0340*/ 	.word	0x000000ff
        /*0344*/ 	.word	0x00000128
        /*0348*/ 	.short	0x0100
        /*034a*/ 	.byte	0x04
	.zero		1


	//   ....[36]....
        /*034c*/ 	.word	0x00000cd0
        /*0350*/ 	.word	0x000000ff
        /*0354*/ 	.word	0x00000110
        /*0358*/ 	.short	0x0100
        /*035a*/ 	.byte	0x04
	.zero		1


	//   ....[37]....
        /*035c*/ 	.word	0x00000ce0
        /*0360*/ 	.word	0x000000ff
        /*0364*/ 	.word	0x00000130
        /*0368*/ 	.short	0x0100
        /*036a*/ 	.byte	0x04
	.zero		1


	//   ....[38]....
        /*036c*/ 	.word	0x00000cf0
        /*0370*/ 	.word	0x000000ff
        /*0374*/ 	.word	0x00000118
        /*0378*/ 	.short	0x0100
        /*037a*/ 	.byte	0x04
	.zero		1


	//   ....[39]....
        /*037c*/ 	.word	0x00000d00
        /*0380*/ 	.word	0x000000ff
        /*0384*/ 	.word	0x00000138
        /*0388*/ 	.short	0x0100
        /*038a*/ 	.byte	0x04
	.zero		1


	//   ....[40]....
        /*038c*/ 	.word	0x00000df0
        /*0390*/ 	.word	0x000000ff
        /*0394*/ 	.word	0x00000140
        /*0398*/ 	.short	0x0100
        /*039a*/ 	.byte	0x04
	.zero		1


	//   ....[41]....
        /*039c*/ 	.word	0x00000e00
        /*03a0*/ 	.word	0x000000ff
        /*03a4*/ 	.word	0x00000150
        /*03a8*/ 	.short	0x0100
        /*03aa*/ 	.byte	0x04
	.zero		1


	//   ....[42]....
        /*03ac*/ 	.word	0x00000e10
        /*03b0*/ 	.word	0x000000ff
        /*03b4*/ 	.word	0x00000148
        /*03b8*/ 	.short	0x0100
        /*03ba*/ 	.byte	0x04
	.zero		1


	//   ....[43]....
        /*03bc*/ 	.word	0x00000e20
        /*03c0*/ 	.word	0x000000ff
        /*03c4*/ 	.word	0x00000158
        /*03c8*/ 	.short	0x0100
        /*03ca*/ 	.byte	0x04
	.zero		1


	//   ....[44]....
        /*03cc*/ 	.word	0x000019b0
        /*03d0*/ 	.word	0x00000000
        /*03d4*/ 	.word	0x00000150
        /*03d8*/ 	.short	0x010a
        /*03da*/ 	.byte	0xff
	.zero		1


	//   ....[45]....
        /*03dc*/ 	.word	0x000019d0
        /*03e0*/ 	.word	0x00000000
        /*03e4*/ 	.word	0x00000140
        /*03e8*/ 	.short	0x0101
        /*03ea*/ 	.byte	0xff
	.zero		1


	//   ....[46]....
        /*03ec*/ 	.word	0x00001a90
        /*03f0*/ 	.word	0x000000ff
        /*03f4*/ 	.word	0x00000048
        /*03f8*/ 	.short	0x010a
        /*03fa*/ 	.byte	0x04
	.zero		1


	//   ....[47]....
        /*03fc*/ 	.word	0x00001b10
        /*0400*/ 	.word	0x000000ff
        /*0404*/ 	.word	0x00000048
        /*0408*/ 	.short	0x010a
        /*040a*/ 	.byte	0x21
	.zero		1


	//   ....[48]....
        /*040c*/ 	.word	0x00001ca0
        /*0410*/ 	.word	0x000000ff
        /*0414*/ 	.word	0x00000048
        /*0418*/ 	.short	0x010a
        /*041a*/ 	.byte	0x08
	.zero		1


	//   ....[49]....
        /*041c*/ 	.word	0x00001dd0
        /*0420*/ 	.word	0x000000ff
        /*0424*/ 	.word	0x000000d8
        /*0428*/ 	.short	0x0101
        /*042a*/ 	.byte	0x07
	.zero		1


	//   ....[50]....
        /*042c*/ 	.word	0x00001df0
        /*0430*/ 	.word	0x000000ff
        /*0434*/ 	.word	0x00000048
        /*0438*/ 	.short	0x010a
        /*043a*/ 	.byte	0x04
	.zero		1


	//   ....[51]....
        /*043c*/ 	.word	0x00001e70
        /*0440*/ 	.word	0x000000ff
        /*0444*/ 	.word	0x00000048
        /*0448*/ 	.short	0x010a
        /*044a*/ 	.byte	0x11
	.zero		1


	//   ....[52]....
        /*044c*/ 	.word	0x00002000
        /*0450*/ 	.word	0x000000ff
        /*0454*/ 	.word	0x00000048
        /*0458*/ 	.short	0x010a
        /*045a*/ 	.byte	0x06
	.zero		1


	//   ....[53]....
        /*045c*/ 	.word	0x00002140
        /*0460*/ 	.word	0x00000003
        /*0464*/ 	.word	0x000000e0
        /*0468*/ 	.short	0x010a
        /*046a*/ 	.byte	0xff
	.zero		1


	//   ....[54]....
        /*046c*/ 	.word	0x00002290
        /*0470*/ 	.word	0x00000000
        /*0474*/ 	.word	0x00000000
        /*0478*/ 	.short	0x0101
        /*047a*/ 	.byte	0xff
	.zero		1


	//   ....[55]....
        /*047c*/ 	.word	0x00002850
        /*0480*/ 	.word	0x000000ff
        /*0484*/ 	.word	0x00000000
        /*0488*/ 	.short	0x010a
        /*048a*/ 	.byte	0x04
	.zero		1


	//   ....[56]....
        /*048c*/ 	.word	0x000028e0
        /*0490*/ 	.word	0x000000ff
        /*0494*/ 	.word	0x00000000
        /*0498*/ 	.short	0x010a
        /*049a*/ 	.byte	0x05
	.zero		1


	//   ....[57]....
        /*049c*/ 	.word	0x00002970
        /*04a0*/ 	.word	0x000000ff
        /*04a4*/ 	.word	0x00000000
        /*04a8*/ 	.short	0x010a
        /*04aa*/ 	.byte	0x05
	.zero		1


	//   ....[58]....
        /*04ac*/ 	.word	0x00002a00
        /*04b0*/ 	.word	0x000000ff
        /*04b4*/ 	.word	0x00000000
        /*04b8*/ 	.short	0x010a
        /*04ba*/ 	.byte	0x05
	.zero		1


	//   ....[59]....
        /*04bc*/ 	.word	0x00002a90
        /*04c0*/ 	.word	0x000000ff
        /*04c4*/ 	.word	0x00000000
        /*04c8*/ 	.short	0x010a
        /*04ca*/ 	.byte	0x05
	.zero		1


	//   ....[60]....
        /*04cc*/ 	.word	0x00002b20
        /*04d0*/ 	.word	0x000000ff
        /*04d4*/ 	.word	0x00000000
        /*04d8*/ 	.short	0x010a
        /*04da*/ 	.byte	0x05
	.zero		1


	//   ....[61]....
        /*04dc*/ 	.word	0x00002bb0
        /*04e0*/ 	.word	0x000000ff
        /*04e4*/ 	.word	0x00000000
        /*04e8*/ 	.short	0x010a
        /*04ea*/ 	.byte	0x05
	.zero		1


	//   ....[62]....
        /*04ec*/ 	.word	0x00002c40
        /*04f0*/ 	.word	0x000000ff
        /*04f4*/ 	.word	0x00000000
        /*04f8*/ 	.short	0x010a
        /*04fa*/ 	.byte	0x05
	.zero		1


	//   ....[63]....
        /*04fc*/ 	.word	0x00002ce0
        /*0500*/ 	.word	0x00000000
        /*0504*/ 	.word	0x00000000
        /*0508*/ 	.short	0x010a
        /*050a*/ 	.byte	0xff
	.zero		1


	//   ....[64]....
        /*050c*/ 	.word	0x00002e20
        /*0510*/ 	.word	0x00000002
        /*0514*/ 	.word	0x00000140
        /*0518*/ 	.short	0x010a
        /*051a*/ 	.byte	0xff
	.zero		1


	//   ....[65]....
        /*051c*/ 	.word	0x00002e80
        /*0520*/ 	.word	0x00000004
        /*0524*/ 	.word	0x00000000
        /*0528*/ 	.short	0x0101
        /*052a*/ 	.byte	0xff
	.zero		1


	//   ....[66]....
        /*052c*/ 	.word	0x00002ea0
        /*0530*/ 	.word	0x000000ff
        /*0534*/ 	.word	0x000000f0
        /*0538*/ 	.short	0x010a
        /*053a*/ 	.byte	0x04
	.zero		1


	//   ....[67]....
        /*053c*/ 	.word	0x00002fc0
        /*0540*/ 	.word	0x00000002
        /*0544*/ 	.word	0x000000e0
        /*0548*/ 	.short	0x010a
        /*054a*/ 	.byte	0xff
	.zero		1


	//   ....[68]....
        /*054c*/ 	.word	0x000030d0
        /*0550*/ 	.word	0x00000002
        /*0554*/ 	.word	0x00000000
        /*0558*/ 	.short	0x0101
        /*055a*/ 	.byte	0xff
	.zero		1


	//   ....[69]....
        /*055c*/ 	.word	0x00003160
        /*0560*/ 	.word	0x000000ff
        /*0564*/ 	.word	0x000000f0
        /*0568*/ 	.short	0x0106
        /*056a*/ 	.byte	0x04
	.zero		1


	//   ....[70]....
        /*056c*/ 	.word	0x00003180
        /*0570*/ 	.word	0x000000ff
        /*0574*/ 	.word	0x000000f0
        /*0578*/ 	.short	0x010a
        /*057a*/ 	.byte	0x04
	.zero		1


	//   ....[71]....
        /*057c*/ 	.word	0x00003210
        /*0580*/ 	.word	0x000000ff
        /*0584*/ 	.word	0x000000f0
        /*0588*/ 	.short	0x0106
        /*058a*/ 	.byte	0x07
	.zero		1


	//   ....[72]....
        /*058c*/ 	.word	0x00003250
        /*0590*/ 	.word	0x00000000
        /*0594*/ 	.word	0x000000f0
        /*0598*/ 	.short	0x010a
        /*059a*/ 	.byte	0xff
	.zero		1


	//   ....[73]....
        /*059c*/ 	.word	0x00003770
        /*05a0*/ 	.word	0x00000000
        /*05a4*/ 	.word	0x000000e0
        /*05a8*/ 	.short	0x010a
        /*05aa*/ 	.byte	0xff
	.zero		1


	//   ....[74]....
        /*05ac*/ 	.word	0x00003870
        /*05b0*/ 	.word	0x00000003
        /*05b4*/ 	.word	0x00000000
        /*05b8*/ 	.short	0x0101
        /*05ba*/ 	.byte	0xff
	.zero		1


	//   ....[75]....
        /*05bc*/ 	.word	0x00003880
        /*05c0*/ 	.word	0x000000ff
        /*05c4*/ 	.word	0x00000000
        /*05c8*/ 	.short	0x010a
        /*05ca*/ 	.byte	0x04
	.zero		1


	//   ....[76]....
        /*05cc*/ 	.word	0x00003900
        /*05d0*/ 	.word	0x000000ff
        /*05d4*/ 	.word	0x00000120
        /*05d8*/ 	.short	0x010a
        /*05da*/ 	.byte	0x17
	.zero		1


	//   ....[77]....
        /*05dc*/ 	.word	0x000039e0
        /*05e0*/ 	.word	0x000000ff
        /*05e4*/ 	.word	0x00000000
        /*05e8*/ 	.short	0x010a
        /*05ea*/ 	.byte	0x05
	.zero		1


	//   ....[78]....
        /*05ec*/ 	.word	0x00003b20
        /*05f0*/ 	.word	0x000000ff
        /*05f4*/ 	.word	0x00000000
        /*05f8*/ 	.short	0x010a
        /*05fa*/ 	.byte	0x04
	.zero		1


	//   ....[79]....
        /*05fc*/ 	.word	0x00003d10
        /*0600*/ 	.word	0x000000ff
        /*0604*/ 	.word	0x00000000
        /*0608*/ 	.short	0x010a
        /*060a*/ 	.byte	0x04
	.zero		1


	//   ....[80]....
        /*060c*/ 	.word	0x00003da0
        /*0610*/ 	.word	0x000000ff
        /*0614*/ 	.word	0x00000000
        /*0618*/ 	.short	0x010a
        /*061a*/ 	.byte	0x05
	.zero		1


	//   ....[81]....
        /*061c*/ 	.word	0x00003e30
        /*0620*/ 	.word	0x000000ff
        /*0624*/ 	.word	0x00000000
        /*0628*/ 	.short	0x010a
        /*062a*/ 	.byte	0x05
	.zero		1


	//   ....[82]....
        /*062c*/ 	.word	0x00003ec0
        /*0630*/ 	.word	0x000000ff
        /*0634*/ 	.word	0x00000000
        /*0638*/ 	.short	0x010a
        /*063a*/ 	.byte	0x04
	.zero		1


	//   ....[83]....
        /*063c*/ 	.word	0x000043d0
        /*0640*/ 	.word	0x0000000c
        /*0644*/ 	.word	0x000000e0
        /*0648*/ 	.short	0x010a
        /*064a*/ 	.byte	0xff
	.zero		1


	//   ....[84]....
        /*064c*/ 	.word	0x00004540
        /*0650*/ 	.word	0x00000000
        /*0654*/ 	.word	0x00000000
        /*0658*/ 	.short	0x0101
        /*065a*/ 	.byte	0xff
	.zero		1


	//   ....[85]....
        /*065c*/ 	.word	0x000049d0
        /*0660*/ 	.word	0x000000ff
        /*0664*/ 	.word	0x000000d8
        /*0668*/ 	.short	0x010a
        /*066a*/ 	.byte	0x15
	.zero		1


	//   ....[86]....
        /*066c*/ 	.word	0x00004b50
        /*0670*/ 	.word	0x000000ff
        /*0674*/ 	.word	0x000000b0
        /*0678*/ 	.short	0x010a
        /*067a*/ 	.byte	0x15
	.zero		1


	//   ....[87]....
        /*067c*/ 	.word	0x00004cc0
        /*0680*/ 	.word	0x000000ff
        /*0684*/ 	.word	0x00000090
        /*0688*/ 	.short	0x010b
        /*068a*/ 	.byte	0x15
	.zero		1


	//   ....[88]....
        /*068c*/ 	.word	0x00004cd0
        /*0690*/ 	.word	0x000000ff
        /*0694*/ 	.word	0x00000000
        /*0698*/ 	.short	0x0101
        /*069a*/ 	.byte	0x28
	.zero		1


	//   ....[89]....
        /*069c*/ 	.word	0x00004ce0
        /*06a0*/ 	.word	0x000000ff
        /*06a4*/ 	.word	0x000000b8
        /*06a8*/ 	.short	0x010a
        /*06aa*/ 	.byte	0x15
	.zero		1


	//   ....[90]....
        /*06ac*/ 	.word	0x00004e30
        /*06b0*/ 	.word	0x000000ff
        /*06b4*/ 	.word	0x00000098
        /*06b8*/ 	.short	0x010b
        /*06ba*/ 	.byte	0x15
	.zero		1


	//   ....[91]....
        /*06bc*/ 	.word	0x00004e40
        /*06c0*/ 	.word	0x000000ff
        /*06c4*/ 	.word	0x00000000
        /*06c8*/ 	.short	0x0101
        /*06ca*/ 	.byte	0x27
	.zero		1


	//   ....[92]....
        /*06cc*/ 	.word	0x00004e50
        /*06d0*/ 	.word	0x000000ff
        /*06d4*/ 	.word	0x000000c0
        /*06d8*/ 	.short	0x010a
        /*06da*/ 	.byte	0x15
	.zero		1


	//   ....[93]....
        /*06dc*/ 	.word	0x00004f90
        /*06e0*/ 	.word	0x000000ff
        /*06e4*/ 	.word	0x000000a0
        /*06e8*/ 	.short	0x010b
        /*06ea*/ 	.byte	0x15
	.zero		1


	//   ....[94]....
        /*06ec*/ 	.word	0x00004fa0
        /*06f0*/ 	.word	0x000000ff
        /*06f4*/ 	.word	0x00000000
        /*06f8*/ 	.short	0x0101
        /*06fa*/ 	.byte	0x26
	.zero		1


	//   ....[95]....
        /*06fc*/ 	.word	0x00004fb0
        /*0700*/ 	.word	0x000000ff
        /*0704*/ 	.word	0x000000c8
        /*0708*/ 	.short	0x010a
        /*070a*/ 	.byte	0x15
	.zero		1


	//   ....[96]....
        /*070c*/ 	.word	0x000051b0
        /*0710*/ 	.word	0x000000ff
        /*0714*/ 	.word	0x000000a8
        /*0718*/ 	.short	0x010b
        /*071a*/ 	.byte	0x15
	.zero		1


	//   ....[97]....
        /*071c*/ 	.word	0x000051c0
        /*0720*/ 	.word	0x000000ff
        /*0724*/ 	.word	0x00000000
        /*0728*/ 	.short	0x0101
        /*072a*/ 	.byte	0x25
	.zero		1


	//   ....[98]....
        /*072c*/ 	.word	0x000051f0
        /*0730*/ 	.word	0x000000ff
        /*0734*/ 	.word	0x000000b0
        /*0738*/ 	.short	0x010a
        /*073a*/ 	.byte	0x15
	.zero		1


	//   ....[99]....
        /*073c*/ 	.word	0x00005210
        /*0740*/ 	.word	0x000000ff
        /*0744*/ 	.word	0x000000b8
        /*0748*/ 	.short	0x010a
        /*074a*/ 	.byte	0x15
	.zero		1


	//   ....[100]....
        /*074c*/ 	.word	0x00005230
        /*0750*/ 	.word	0x000000ff
        /*0754*/ 	.word	0x000000c0
        /*0758*/ 	.short	0x010a
        /*075a*/ 	.byte	0x15
	.zero		1


	//   ....[101]....
        /*075c*/ 	.word	0x00005270
        /*0760*/ 	.word	0x00000000
        /*0764*/ 	.word	0x000000c8
        /*0768*/ 	.short	0x010a
        /*076a*/ 	.byte	0xff
	.zero		1


	//   ....[102]....
        /*076c*/ 	.word	0x000055b0
        /*0770*/ 	.word	0x00000003
        /*0774*/ 	.word	0x000000e0
        /*0778*/ 	.short	0x010a
        /*077a*/ 	.byte	0xff
	.zero		1


	//   ....[103]....
        /*077c*/ 	.word	0x00005730
        /*0780*/ 	.word	0x00000000
        /*0784*/ 	.word	0x00000000
        /*0788*/ 	.short	0x0101
        /*078a*/ 	.byte	0xff
	.zero		1


	//   ....[104]....
        /*078c*/ 	.word	0x000062d0
        /*0790*/ 	.word	0x000000ff
        /*0794*/ 	.word	0x00000090
        /*0798*/ 	.short	0x010a
        /*079a*/ 	.byte	0x2c
	.zero		1


	//   ....[105]....
        /*079c*/ 	.word	0x00006340
        /*07a0*/ 	.word	0x00000062
        /*07a4*/ 	.word	0x00000100
        /*07a8*/ 	.short	0x010a
        /*07aa*/ 	.byte	0xff
	.zero		1


	//   ....[106]....
        /*07ac*/ 	.word	0x00006460
        /*07b0*/ 	.word	0x000000ff
        /*07b4*/ 	.word	0x00000090
        /*07b8*/ 	.short	0x010a
        /*07ba*/ 	.byte	0x2c
	.zero		1


	//   ....[107]....
        /*07bc*/ 	.word	0x00006560
        /*07c0*/ 	.word	0x00000062
        /*07c4*/ 	.word	0x00000100
        /*07c8*/ 	.short	0x010a
        /*07ca*/ 	.byte	0xff
	.zero		1


	//   ....[108]....
        /*07cc*/ 	.word	0x00007060
        /*07d0*/ 	.word	0x00000000
        /*07d4*/ 	.word	0x00000000
        /*07d8*/ 	.short	0x0101
        /*07da*/ 	.byte	0xff
	.zero		1


	//   ....[109]....
        /*07dc*/ 	.word	0x00007070
        /*07e0*/ 	.word	0x00000003
        /*07e4*/ 	.word	0x00000090
        /*07e8*/ 	.short	0x010a
        /*07ea*/ 	.byte	0xff
	.zero		1


	//   ....[110]....
        /*07ec*/ 	.word	0x00007140
        /*07f0*/ 	.word	0x00000003
        /*07f4*/ 	.word	0x00000090
        /*07f8*/ 	.short	0x010a
        /*07fa*/ 	.byte	0xff
	.zero		1


	//   ....[111]....
        /*07fc*/ 	.word	0x00007cd0
        /*0800*/ 	.word	0x00000066
        /*0804*/ 	.word	0x00000000
        /*0808*/ 	.short	0x0101
        /*080a*/ 	.byte	0xff
	.zero		1


	//   ....[112]....
        /*080c*/ 	.word	0x00007cf0
        /*0810*/ 	.word	0x0000003f
        /*0814*/ 	.word	0x00000090
        /*0818*/ 	.short	0x010a
        /*081a*/ 	.byte	0xff
	.zero		1


	//   ....[113]....
        /*081c*/ 	.word	0x00007db0
        /*0820*/ 	.word	0x0000003f
        /*0824*/ 	.word	0x00000090
        /*0828*/ 	.short	0x010a
        /*082a*/ 	.byte	0xff
	.zero		1


	//   ....[114]....
        /*082c*/ 	.word	0x00008930
        /*0830*/ 	.word	0x00000066
        /*0834*/ 	.word	0x00000000
        /*0838*/ 	.short	0x0101
        /*083a*/ 	.byte	0xff
	.zero		1


	//   ....[115]....
        /*083c*/ 	.word	0x00008950
        /*0840*/ 	.word	0x0000006c
        /*0844*/ 	.word	0x00000090
        /*0848*/ 	.short	0x010a
        /*084a*/ 	.byte	0xff
	.zero		1


	//   ....[116]....
        /*084c*/ 	.word	0x00008a10
        /*0850*/ 	.word	0x0000006c
        /*0854*/ 	.word	0x00000090
        /*0858*/ 	.short	0x010a
        /*085a*/ 	.byte	0xff
	.zero		1


	//   ....[117]....
        /*085c*/ 	.word	0x00008e50
        /*0860*/ 	.word	0x000000ff
        /*0864*/ 	.word	0x00000000
        /*0868*/ 	.short	0x0101
        /*086a*/ 	.byte	0x04
	.zero		1


	//   ....[118]....
        /*086c*/ 	.word	0x00009600
        /*0870*/ 	.word	0x00000002
        /*0874*/ 	.word	0x00000000
        /*0878*/ 	.short	0x0101
        /*087a*/ 	.byte	0xff
	.zero		1


	//   ....[119]....
        /*087c*/ 	.word	0x000098b0
        /*0880*/ 	.word	0x000000ff
        /*0884*/ 	.word	0x00000000
        /*0888*/ 	.short	0x0101
        /*088a*/ 	.byte	0x04
	.zero		1


	//   ....[120]....
        /*088c*/ 	.word	0x000098d0
        /*0890*/ 	.word	0x00000000
        /*0894*/ 	.word	0x00000150
        /*0898*/ 	.short	0x010a
        /*089a*/ 	.byte	0xff
	.zero		1


	//   ....[121]....
        /*089c*/ 	.word	0x00009930
        /*08a0*/ 	.word	0x00000000
        /*08a4*/ 	.word	0x00000048
        /*08a8*/ 	.short	0x010a
        /*08aa*/ 	.byte	0xff
	.zero		1


	//   ....[122]....
        /*08ac*/ 	.word	0x00009990
        /*08b0*/ 	.word	0x00000000
        /*08b4*/ 	.word	0x00000048
        /*08b8*/ 	.short	0x010a
        /*08ba*/ 	.byte	0xff
	.zero		1


	//   ....[123]....
        /*08bc*/ 	.word	0x000099e0
        /*08c0*/ 	.word	0x00000003
        /*08c4*/ 	.word	0x000000e0
        /*08c8*/ 	.short	0x010a
        /*08ca*/ 	.byte	0xff
	.zero		1


	//   ....[124]....
        /*08cc*/ 	.word	0x00009a40
        /*08d0*/ 	.word	0x00000000
        /*08d4*/ 	.word	0x00000000
        /*08d8*/ 	.short	0x010a
        /*08da*/ 	.byte	0xff
	.zero		1


	//   ....[125]....
        /*08dc*/ 	.word	0x00009aa0
        /*08e0*/ 	.word	0x00000000
        /*08e4*/ 	.word	0x00000000
        /*08e8*/ 	.short	0x010a
        /*08ea*/ 	.byte	0xff
	.zero		1


	//   ....[126]....
        /*08ec*/ 	.word	0x00009b00
        /*08f0*/ 	.word	0x00000000
        /*08f4*/ 	.word	0x00000000
        /*08f8*/ 	.short	0x010a
        /*08fa*/ 	.byte	0xff
	.zero		1


	//   ....[127]....
        /*08fc*/ 	.word	0x00009b60
        /*0900*/ 	.word	0x00000000
        /*0904*/ 	.word	0x00000000
        /*0908*/ 	.short	0x010a
        /*090a*/ 	.byte	0xff
	.zero		1


	//   ....[128]....
        /*090c*/ 	.word	0x00009bc0
        /*0910*/ 	.word	0x00000000
        /*0914*/ 	.word	0x00000000
        /*0918*/ 	.short	0x010a
        /*091a*/ 	.byte	0xff
	.zero		1


	//   ....[129]....
        /*091c*/ 	.word	0x00009c20
        /*0920*/ 	.word	0x00000000
        /*0924*/ 	.word	0x00000000
        /*0928*/ 	.short	0x010a
        /*092a*/ 	.byte	0xff
	.zero		1


	//   ....[130]....
        /*092c*/ 	.word	0x00009c80
        /*0930*/ 	.word	0x00000000
        /*0934*/ 	.word	0x00000000
        /*0938*/ 	.short	0x010a
        /*093a*/ 	.byte	0xff
	.zero		1


	//   ....[131]....
        /*093c*/ 	.word	0x00009ce0
        /*0940*/ 	.word	0x00000000
        /*0944*/ 	.word	0x00000000
        /*0948*/ 	.short	0x010a
        /*094a*/ 	.byte	0xff
	.zero		1


	//   ....[132]....
        /*094c*/ 	.word	0x00009d30
        /*0950*/ 	.word	0x00000002
        /*0954*/ 	.word	0x00000140
        /*0958*/ 	.short	0x010a
        /*095a*/ 	.byte	0xff
	.zero		1


	//   ....[133]....
        /*095c*/ 	.word	0x00009d90
        /*0960*/ 	.word	0x00000002
        /*0964*/ 	.word	0x000000f0
        /*0968*/ 	.short	0x010a
        /*096a*/ 	.byte	0xff
	.zero		1


	//   ....[134]....
        /*096c*/ 	.word	0x00009de0
        /*0970*/ 	.word	0x00000002
        /*0974*/ 	.word	0x000000e0
        /*0978*/ 	.short	0x010a
        /*097a*/ 	.byte	0xff
	.zero		1


	//   ....[135]....
        /*097c*/ 	.word	0x00009e40
        /*0980*/ 	.word	0x00000000
        /*0984*/ 	.word	0x000000f0
        /*0988*/ 	.short	0x010a
        /*098a*/ 	.byte	0xff
	.zero		1


	//   ....[136]....
        /*098c*/ 	.word	0x00009e90
        /*0990*/ 	.word	0x00000000
        /*0994*/ 	.word	0x000000e0
        /*0998*/ 	.short	0x010a
        /*099a*/ 	.byte	0xff
	.zero		1


	//   ....[137]....
        /*099c*/ 	.word	0x00009ef0
        /*09a0*/ 	.word	0x00000003
        /*09a4*/ 	.word	0x00000120
        /*09a8*/ 	.short	0x010a
        /*09aa*/ 	.byte	0xff
	.zero		1


	//   ....[138]....
        /*09ac*/ 	.word	0x00009f50
        /*09b0*/ 	.word	0x00000000
        /*09b4*/ 	.word	0x00000000
        /*09b8*/ 	.short	0x010a
        /*09ba*/ 	.byte	0xff
	.zero		1


	//   ....[139]....
        /*09bc*/ 	.word	0x00009fb0
        /*09c0*/ 	.word	0x00000000
        /*09c4*/ 	.word	0x00000000
        /*09c8*/ 	.short	0x010a
        /*09ca*/ 	.byte	0xff
	.zero		1


	//   ....[140]....
        /*09cc*/ 	.word	0x0000a010
        /*09d0*/ 	.word	0x00000000
        /*09d4*/ 	.word	0x00000000
        /*09d8*/ 	.short	0x010a
        /*09da*/ 	.byte	0xff
	.zero		1


	//   ....[141]....
        /*09dc*/ 	.word	0x0000a070
        /*09e0*/ 	.word	0x00000000
        /*09e4*/ 	.word	0x00000000
        /*09e8*/ 	.short	0x010a
        /*09ea*/ 	.byte	0xff
	.zero		1


	//   ....[142]....
        /*09ec*/ 	.word	0x0000a0d0
        /*09f0*/ 	.word	0x00000000
        /*09f4*/ 	.word	0x00000000
        /*09f8*/ 	.short	0x010a
        /*09fa*/ 	.byte	0xff
	.zero		1


	//   ....[143]....
        /*09fc*/ 	.word	0x0000a120
        /*0a00*/ 	.word	0x0000000c
        /*0a04*/ 	.word	0x000000e0
        /*0a08*/ 	.short	0x010a
        /*0a0a*/ 	.byte	0xff
	.zero		1


	//   ....[144]....
        /*0a0c*/ 	.word	0x0000a180
        /*0a10*/ 	.word	0x00000000
        /*0a14*/ 	.word	0x000000d8
        /*0a18*/ 	.short	0x010a
        /*0a1a*/ 	.byte	0xff
	.zero		1


	//   ....[145]....
        /*0a1c*/ 	.word	0x0000a1e0
        /*0a20*/ 	.word	0x00000000
        /*0a24*/ 	.word	0x000000b0
        /*0a28*/ 	.short	0x010a
        /*0a2a*/ 	.byte	0xff
	.zero		1


	//   ....[146]....
        /*0a2c*/ 	.word	0x0000a240
        /*0a30*/ 	.word	0x00000000
        /*0a34*/ 	.word	0x000000b8
        /*0a38*/ 	.short	0x010a
        /*0a3a*/ 	.byte	0xff
	.zero		1


	//   ....[147]....
        /*0a3c*/ 	.word	0x0000a2a0
        /*0a40*/ 	.word	0x00000000
        /*0a44*/ 	.word	0x000000c0
        /*0a48*/ 	.short	0x010a
        /*0a4a*/ 	.byte	0xff
	.zero		1


	//   ....[148]....
        /*0a4c*/ 	.word	0x0000a300
        /*0a50*/ 	.word	0x00000000
        /*0a54*/ 	.word	0x000000c8
        /*0a58*/ 	.short	0x010a
        /*0a5a*/ 	.byte	0xff
	.zero		1


	//   ....[149]....
        /*0a5c*/ 	.word	0x0000a360
        /*0a60*/ 	.word	0x00000000
        /*0a64*/ 	.word	0x000000b0
        /*0a68*/ 	.short	0x010a
        /*0a6a*/ 	.byte	0xff
	.zero		1


	//   ....[150]....
        /*0a6c*/ 	.word	0x0000a3c0
        /*0a70*/ 	.word	0x00000000
        /*0a74*/ 	.word	0x000000b8
        /*0a78*/ 	.short	0x010a
        /*0a7a*/ 	.byte	0xff
	.zero		1


	//   ....[151]....
        /*0a7c*/ 	.word	0x0000a420
        /*0a80*/ 	.word	0x00000000
        /*0a84*/ 	.word	0x000000c0
        /*0a88*/ 	.short	0x010a
        /*0a8a*/ 	.byte	0xff
	.zero		1


	//   ....[152]....
        /*0a8c*/ 	.word	0x0000a470
        /*0a90*/ 	.word	0x00000003
        /*0a94*/ 	.word	0x000000e0
        /*0a98*/ 	.short	0x010a
        /*0a9a*/ 	.byte	0xff
	.zero		1


	//   ....[153]....
        /*0a9c*/ 	.word	0x0000a4d0
        /*0aa0*/ 	.word	0x00000000
        /*0aa4*/ 	.word	0x00000090
        /*0aa8*/ 	.short	0x010a
        /*0aaa*/ 	.byte	0xff
	.zero		1


	//   ....[154]....
        /*0aac*/ 	.word	0x0000a520
        /*0ab0*/ 	.word	0x00000062
        /*0ab4*/ 	.word	0x00000100
        /*0ab8*/ 	.short	0x010a
        /*0aba*/ 	.byte	0xff
	.zero		1


	//   ....[155]....
        /*0abc*/ 	.word	0x0000a570
        /*0ac0*/ 	.word	0x00000003
        /*0ac4*/ 	.word	0x00000090
        /*0ac8*/ 	.short	0x010a
        /*0aca*/ 	.byte	0xff
	.zero		1


	//   ....[156]....
        /*0acc*/ 	.word	0x0000a5c0
        /*0ad0*/ 	.word	0x0000003f
        /*0ad4*/ 	.word	0x00000090
        /*0ad8*/ 	.short	0x010a
        /*0ada*/ 	.byte	0xff
	.zero		1


	//   ....[157]....
        /*0adc*/ 	.word	0x0000a610
        /*0ae0*/ 	.word	0x0000006c
        /*0ae4*/ 	.word	0x00000090
        /*0ae8*/ 	.short	0x010a
        /*0aea*/ 	.byte	0xff
	.zero		1


	//----- nvinfo : EIATTR_NUM_MBARRIERS
	.align		4
.L_47:
        /*0aec*/ 	.byte	0x03, 0x38
        /*0aee*/ 	.short	0x002c


	//----- nvinfo : EIATTR_EXIT_INSTR_OFFSETS
	.align		4
        /*0af0*/ 	.byte	0x04, 0x1c
        /*0af2*/ 	.short	(.L_49 - .L_48)


	//   ....[0]....
.L_48:
        /*0af4*/ 	.word	0x00002d10


	//   ....[1]....
        /*0af8*/ 	.word	0x00003220


	//   ....[2]....
        /*0afc*/ 	.word	0x00003280


	//   ....[3]....
        /*0b00*/ 	.word	0x00004120


	//   ....[4]....
        /*0b04*/ 	.word	0x000052a0


	//   ....[5]....
        /*0b08*/ 	.word	0x000052e0


	//   ....[6]....
        /*0b0c*/ 	.word	0x00009790


	//   ....[7]....
        /*0b10*/ 	.word	0x00009810


	//   ....[8]....
        /*0b14*/ 	.word	0x00009840


	//   ....[9]....
        /*0b18*/ 	.word	0x000098c0


	//----- nvinfo : EIATTR_MAX_THREADS
	.align		4
.L_49:
        /*0b1c*/ 	.byte	0x04, 0x05
        /*0b1e*/ 	.short	(.L_51 - .L_50)
.L_50:
        /*0b20*/ 	.word	0x00000100
        /*0b24*/ 	.word	0x00000001
        /*0b28*/ 	.word	0x00000001


	//----- nvinfo : EIATTR_CRS_STACK_SIZE
	.align		4
.L_51:
        /*0b2c*/ 	.byte	0x04, 0x1e
        /*0b2e*/ 	.short	(.L_53 - .L_52)
.L_52:
        /*0b30*/ 	.word	0x00000000


	//----- nvinfo : EIATTR_CBANK_PARAM_SIZE
	.align		4
.L_53:
        /*0b34*/ 	.byte	0x03, 0x19
        /*0b36*/ 	.short	0x0800


	//----- nvinfo : EIATTR_PARAM_CBANK
	.align		4
        /*0b38*/ 	.byte	0x04, 0x0a
        /*0b3a*/ 	.short	(.L_55 - .L_54)
	.align		4
.L_54:
        /*0b3c*/ 	.word	index@(.nv.constant0._ZN7cutlass13device_kernelINS_4gemm6kernel13GemmUniversalIN4cute5tupleIJiiiiEEENS1_10collective13CollectiveMmaINS1_35MainloopSm100TmaUmmaWarpSpecializedILi9ELi2ELi4ENS5_IJNS4_1CILi1EEENSA_ILi2EEESB_EEEEENS5_IJNSA_ILi64EEENSA_ILi256EEENSA_ILi32EEEEEENS_6half_tENS5_IJlSB_lEEESJ_SK_NS4_8TiledMMAINS4_8MMA_AtomIJNS4_20SM100_MMA_F16BF16_SSISJ_SJ_fLi64ELi256ELNS4_4UMMA5MajorE0ELSP_0ELNSO_7ScaleInE0ELSQ_0EEEEEENS4_6LayoutINS5_IJSB_SB_SB_EEENS5_IJNSA_ILi0EEESV_SV_EEEEENS5_IJNS4_10UnderscoreESY_SY_EEEEENS4_23SM90_TMA_LOAD_MULTICASTENS4_14ComposedLayoutINS4_7SwizzleILi2ELi4ELi3EEENS4_18smem_ptr_flag_bitsILi16EEENST_INS5_IJNSA_ILi8EEESH_EEENS5_IJSH_SB_EEEEEEEvNS4_8identityENS4_13SM90_TMA_LOADES1B_vS1C_EENS_8epilogue10collective18CollectiveEpilogueINS1F_23Sm100TmaWarpSpecializedILi4ELi2ELi32ELb1ELb0EEEJSI_NS5_IJNST_ISF_SB_EES1K_EEESJ_SK_SJ_SK_NS1F_6fusion15FusionCallbacksIS1J_NS1M_17LinearCombinationISJ_fSJ_fLNS_15FloatRoundStyleE2EEESI_S1L_JEEENS4_5SM1004TMEM4LOAD26SM100_TMEM_LOAD_16dp256b8xES1D_NS12_INS13_ILi3ELi4ELi3EEES16_NST_INS5_IJS17_SF_EEENS5_IJSF_SB_EEEEEEENS4_17SM75_U32x4_LDSM_NENS4_14SM90_TMA_STOREES20_NS4_17SM90_U32x4_STSM_NENS4_39AutoVectorizingCopyWithAssumedAlignmentILi128EEEEEEvvEEEEvNT_6ParamsE)
        /*0b40*/ 	.short	0x0380
        /*0b42*/ 	.short	0x0800


	//----- nvinfo : EIATTR_SW_WAR
	.align		4
.L_55:
        /*0b44*/ 	.byte	0x04, 0x36
        /*0b46*/ 	.short	(.L_57 - .L_56)
.L_56:
        /*0b48*/ 	.word	0x00000008
.L_57:


//--------------------- .nv.callgraph             --------------------------
	.section	.nv.callgraph,"",@"SHT_CUDA_CALLGRAPH"
	.align	4
	.sectionentsize	8
	.align		4
        /*0000*/ 	.word	0x00000000
	.align		4
        /*0004*/ 	.word	0xffffffff
	.align		4
        /*0008*/ 	.word	index@(_ZN7cutlass13device_kernelINS_4gemm6kernel13GemmUniversalIN4cute5tupleIJiiiiEEENS1_10collective13CollectiveMmaINS1_35MainloopSm100TmaUmmaWarpSpecializedILi9ELi2ELi4ENS5_IJNS4_1CILi1EEENSA_ILi2EEESB_EEEEENS5_IJNSA_ILi64EEENSA_ILi256EEENSA_ILi32EEEEEENS_6half_tENS5_IJlSB_lEEESJ_SK_NS4_8TiledMMAINS4_8MMA_AtomIJNS4_20SM100_MMA_F16BF16_SSISJ_SJ_fLi64ELi256ELNS4_4UMMA5MajorE0ELSP_0ELNSO_7ScaleInE0ELSQ_0EEEEEENS4_6LayoutINS5_IJSB_SB_SB_EEENS5_IJNSA_ILi0EEESV_SV_EEEEENS5_IJNS4_10UnderscoreESY_SY_EEEEENS4_23SM90_TMA_LOAD_MULTICASTENS4_14ComposedLayoutINS4_7SwizzleILi2ELi4ELi3EEENS4_18smem_ptr_flag_bitsILi16EEENST_INS5_IJNSA_ILi8EEESH_EEENS5_IJSH_SB_EEEEEEEvNS4_8identityENS4_13SM90_TMA_LOADES1B_vS1C_EENS_8epilogue10collective18CollectiveEpilogueINS1F_23Sm100TmaWarpSpecializedILi4ELi2ELi32ELb1ELb0EEEJSI_NS5_IJNST_ISF_SB_EES1K_EEESJ_SK_SJ_SK_NS1F_6fusion15FusionCallbacksIS1J_NS1M_17LinearCombinationISJ_fSJ_fLNS_15FloatRoundStyleE2EEESI_S1L_JEEENS4_5SM1004TMEM4LOAD26SM100_TMEM_LOAD_16dp256b8xES1D_NS12_INS13_ILi3ELi4ELi3EEES16_NST_INS5_IJS17_SF_EEENS5_IJSF_SB_EEEEEEENS4_17SM75_U32x4_LDSM_NENS4_14SM90_TMA_STOREES20_NS4_17SM90_U32x4_STSM_NENS4_39AutoVectorizingCopyWithAssumedAlignmentILi128EEEEEEvvEEEEvNT_6ParamsE)
	.align		4
        /*000c*/ 	.word	index@(__assertfail)
	.align		4
        /*0010*/ 	.word	0x00000000
	.align		4
        /*0014*/ 	.word	0xfffffffe
	.align		4
        /*0018*/ 	.word	0x00000000
	.align		4
        /*001c*/ 	.word	0xfffffffd
	.align		4
        /*0020*/ 	.word	0x00000000
	.align		4
        /*0024*/ 	.word	0xfffffffc


//--------------------- .nv.constant4             --------------------------
	.section	.nv.constant4,"a",@progbits
	.align	8
	.align		8
.nv.constant4:
        /*0000*/ 	.dword	__assertfail
	.align		8
        /*0008*/ 	.dword	__unnamed_1
	.align		8
        /*0010*/ 	.dword	__unnamed_2
	.align		8
        /*0018*/ 	.dword	_ZN40_INTERNAL_93c1e08f_4_k_cu_333955c9_310434cuda3std3__45__cpo5beginE
	.align		8
        /*0020*/ 	.dword	_ZN40_INTERNAL_93c1e08f_4_k_cu_333955c9_310434cuda3std3__45__cpo3endE
	.align		8
        /*0028*/ 	.dword	_ZN40_INTERNAL_93c1e08f_4_k_cu_333955c9_310434cuda3std3__45__cpo6cbeginE
	.align		8
        /*0030*/ 	.dword	_ZN40_INTERNAL_93c1e08f_4_k_cu_333955c9_310434cuda3std3__45__cpo4cendE
	.align		8
        /*0038*/ 	.dword	_ZN40_INTERNAL_93c1e08f_4_k_cu_333955c9_310434cuda3std3__442_GLOBAL__N__93c1e08f_4_k_cu_333955c9_310436ignoreE
	.align		8
        /*0040*/ 	.dword	_ZN40_INTERNAL_93c1e08f_4_k_cu_333955c9_310434cuda3std3__419piecewise_constructE
	.align		8
        /*0048*/ 	.dword	_ZN40_INTERNAL_93c1e08f_4_k_cu_333955c9_310434cuda3std3__48in_placeE
	.align		8
        /*0050*/ 	.dword	_ZN40_INTERNAL_93c1e08f_4_k_cu_333955c9_310434cuda3std6ranges3__45__cpo4swapE
	.align		8
        /*0058*/ 	.dword	_ZN40_INTERNAL_93c1e08f_4_k_cu_333955c9_310434cuda3std6ranges3__45__cpo9iter_moveE
	.align		8
        /*0060*/ 	.dword	_ZN40_INTERNAL_93c1e08f_4_k_cu_333955c9_310434cute7productE
	.align		8
        /*0068*/ 	.dword	_ZN40_INTERNAL_93c1e08f_4_k_cu_333955c9_310434cute1_E
	.align		8
        /*0070*/ 	.dword	$str$25
	.align		8
        /*0078*/ 	.dword	$str$26
	.align		8
        /*0080*/ 	.dword	$str$27
	.align		8
        /*0088*/ 	.dword	$str$28


//--------------------- .text._ZN7cutlass13device_kernelINS_4gemm6kernel13GemmUniversalIN4cute5tupleIJiiiiEEENS1_10collective13CollectiveMmaINS1_35MainloopSm100TmaUmmaWarpSpecializedILi9ELi2ELi4ENS5_IJNS4_1CILi1EEENSA_ILi2EEESB_EEEEENS5_IJNSA_ILi64EEENSA_ILi256EEENSA_ILi32EEEEEENS_6half_tENS5_IJlSB_lEEESJ_SK_NS4_8TiledMMAINS4_8MMA_AtomIJNS4_20SM100_MMA_F16BF16_SSISJ_SJ_fLi64ELi256ELNS4_4UMMA5MajorE0ELSP_0ELNSO_7ScaleInE0ELSQ_0EEEEEENS4_6LayoutINS5_IJSB_SB_SB_EEENS5_IJNSA_ILi0EEESV_SV_EEEEENS5_IJNS4_10UnderscoreESY_SY_EEEEENS4_23SM90_TMA_LOAD_MULTICASTENS4_14ComposedLayoutINS4_7SwizzleILi2ELi4ELi3EEENS4_18smem_ptr_flag_bitsILi16EEENST_INS5_IJNSA_ILi8EEESH_EEENS5_IJSH_SB_EEEEEEEvNS4_8identityENS4_13SM90_TMA_LOADES1B_vS1C_EENS_8epilogue10collective18CollectiveEpilogueINS1F_23Sm100TmaWarpSpecializedILi4ELi2ELi32ELb1ELb0EEEJSI_NS5_IJNST_ISF_SB_EES1K_EEESJ_SK_SJ_SK_NS1F_6fusion15FusionCallbacksIS1J_NS1M_17LinearCombinationISJ_fSJ_fLNS_15FloatRoundStyleE2EEESI_S1L_JEEENS4_5SM1004TMEM4LOAD26SM100_TMEM_LOAD_16dp256b8xES1D_NS12_INS13_ILi3ELi4ELi3EEES16_NST_INS5_IJS17_SF_EEENS5_IJSF_SB_EEEEEEENS4_17SM75_U32x4_LDSM_NENS4_14SM90_TMA_STOREES20_NS4_17SM90_U32x4_STSM_NENS4_39AutoVectorizingCopyWithAssumedAlignmentILi128EEEEEEvvEEEEvNT_6ParamsE --------------------------
	.section	.text._ZN7cutlass13device_kernelINS_4gemm6kernel13GemmUniversalIN4cute5tupleIJiiiiEEENS1_10collective13CollectiveMmaINS1_35MainloopSm100TmaUmmaWarpSpecializedILi9ELi2ELi4ENS5_IJNS4_1CILi1EEENSA_ILi2EEESB_EEEEENS5_IJNSA_ILi64EEENSA_ILi256EEENSA_ILi32EEEEEENS_6half_tENS5_IJlSB_lEEESJ_SK_NS4_8TiledMMAINS4_8MMA_AtomIJNS4_20SM100_MMA_F16BF16_SSISJ_SJ_fLi64ELi256ELNS4_4UMMA5MajorE0ELSP_0ELNSO_7ScaleInE0ELSQ_0EEEEEENS4_6LayoutINS5_IJSB_SB_SB_EEENS5_IJNSA_ILi0EEESV_SV_EEEEENS5_IJNS4_10UnderscoreESY_SY_EEEEENS4_23SM90_TMA_LOAD_MULTICASTENS4_14ComposedLayoutINS4_7SwizzleILi2ELi4ELi3EEENS4_18smem_ptr_flag_bitsILi16EEENST_INS5_IJNSA_ILi8EEESH_EEENS5_IJSH_SB_EEEEEEEvNS4_8identityENS4_13SM90_TMA_LOADES1B_vS1C_EENS_8epilogue10collective18CollectiveEpilogueINS1F_23Sm100TmaWarpSpecializedILi4ELi2ELi32ELb1ELb0EEEJSI_NS5_IJNST_ISF_SB_EES1K_EEESJ_SK_SJ_SK_NS1F_6fusion15FusionCallbacksIS1J_NS1M_17LinearCombinationISJ_fSJ_fLNS_15FloatRoundStyleE2EEESI_S1L_JEEENS4_5SM1004TMEM4LOAD26SM100_TMEM_LOAD_16dp256b8xES1D_NS12_INS13_ILi3ELi4ELi3EEES16_NST_INS5_IJS17_SF_EEENS5_IJSF_SB_EEEEEEENS4_17SM75_U32x4_LDSM_NENS4_14SM90_TMA_STOREES20_NS4_17SM90_U32x4_STSM_NENS4_39AutoVectorizingCopyWithAssumedAlignmentILi128EEEEEEvvEEEEvNT_6ParamsE,"ax",@progbits
	.align	128
.text._ZN7cutlass13device_kernelINS_4gemm6kernel13GemmUniversalIN4cute5tupleIJiiiiEEENS1_10collective13CollectiveMmaINS1_35MainloopSm100TmaUmmaWarpSpecializedILi9ELi2ELi4ENS5_IJNS4_1CILi1EEENSA_ILi2EEESB_EEEEENS5_IJNSA_ILi64EEENSA_ILi256EEENSA_ILi32EEEEEENS_6half_tENS5_IJlSB_lEEESJ_SK_NS4_8TiledMMAINS4_8MMA_AtomIJNS4_20SM100_MMA_F16BF16_SSISJ_SJ_fLi64ELi256ELNS4_4UMMA5MajorE0ELSP_0ELNSO_7ScaleInE0ELSQ_0EEEEEENS4_6LayoutINS5_IJSB_SB_SB_EEENS5_IJNSA_ILi0EEESV_SV_EEEEENS5_IJNS4_10UnderscoreESY_SY_EEEEENS4_23SM90_TMA_LOAD_MULTICASTENS4_14ComposedLayoutINS4_7SwizzleILi2ELi4ELi3EEENS4_18smem_ptr_flag_bitsILi16EEENST_INS5_IJNSA_ILi8EEESH_EEENS5_IJSH_SB_EEEEEEEvNS4_8identityENS4_13SM90_TMA_LOADES1B_vS1C_EENS_8epilogue10collective18CollectiveEpilogueINS1F_23Sm100TmaWarpSpecializedILi4ELi2ELi32ELb1ELb0EEEJSI_NS5_IJNST_ISF_SB_EES1K_EEESJ_SK_SJ_SK_NS1F_6fusion15FusionCallbacksIS1J_NS1M_17LinearCombinationISJ_fSJ_fLNS_15FloatRoundStyleE2EEESI_S1L_JEEENS4_5SM1004TMEM4LOAD26SM100_TMEM_LOAD_16dp256b8xES1D_NS12_INS13_ILi3ELi4ELi3EEES16_NST_INS5_IJS17_SF_EEENS5_IJSF_SB_EEEEEEENS4_17SM75_U32x4_LDSM_NENS4_14SM90_TMA_STOREES20_NS4_17SM90_U32x4_STSM_NENS4_39AutoVectorizingCopyWithAssumedAlignmentILi128EEEEEEvvEEEEvNT_6ParamsE:
        .type           _ZN7cutlass13device_kernelINS_4gemm6kernel13GemmUniversalIN4cute5tupleIJiiiiEEENS1_10collective13CollectiveMmaINS1_35MainloopSm100TmaUmmaWarpSpecializedILi9ELi2ELi4ENS5_IJNS4_1CILi1EEENSA_ILi2EEESB_EEEEENS5_IJNSA_ILi64EEENSA_ILi256EEENSA_ILi32EEEEEENS_6half_tENS5_IJlSB_lEEESJ_SK_NS4_8TiledMMAINS4_8MMA_AtomIJNS4_20SM100_MMA_F16BF16_SSISJ_SJ_fLi64ELi256ELNS4_4UMMA5MajorE0ELSP_0ELNSO_7ScaleInE0ELSQ_0EEEEEENS4_6LayoutINS5_IJSB_SB_SB_EEENS5_IJNSA_ILi0EEESV_SV_EEEEENS5_IJNS4_10UnderscoreESY_SY_EEEEENS4_23SM90_TMA_LOAD_MULTICASTENS4_14ComposedLayoutINS4_7SwizzleILi2ELi4ELi3EEENS4_18smem_ptr_flag_bitsILi16EEENST_INS5_IJNSA_ILi8EEESH_EEENS5_IJSH_SB_EEEEEEEvNS4_8identityENS4_13SM90_TMA_LOADES1B_vS1C_EENS_8epilogue10collective18CollectiveEpilogueINS1F_23Sm100TmaWarpSpecializedILi4ELi2ELi32ELb1ELb0EEEJSI_NS5_IJNST_ISF_SB_EES1K_EEESJ_SK_SJ_SK_NS1F_6fusion15FusionCallbacksIS1J_NS1M_17LinearCombinationISJ_fSJ_fLNS_15FloatRoundStyleE2EEESI_S1L_JEEENS4_5SM1004TMEM4LOAD26SM100_TMEM_LOAD_16dp256b8xES1D_NS12_INS13_ILi3ELi4ELi3EEES16_NST_INS5_IJS17_SF_EEENS5_IJSF_SB_EEEEEEENS4_17SM75_U32x4_LDSM_NENS4_14SM90_TMA_STOREES20_NS4_17SM90_U32x4_STSM_NENS4_39AutoVectorizingCopyWithAssumedAlignmentILi128EEEEEEvvEEEEvNT_6ParamsE,@function
        .size           _ZN7cutlass13device_kernelINS_4gemm6kernel13GemmUniversalIN4cute5tupleIJiiiiEEENS1_10collective13CollectiveMmaINS1_35MainloopSm100TmaUmmaWarpSpecializedILi9ELi2ELi4ENS5_IJNS4_1CILi1EEENSA_ILi2EEESB_EEEEENS5_IJNSA_ILi64EEENSA_ILi256EEENSA_ILi32EEEEEENS_6half_tENS5_IJlSB_lEEESJ_SK_NS4_8TiledMMAINS4_8MMA_AtomIJNS4_20SM100_MMA_F16BF16_SSISJ_SJ_fLi64ELi256ELNS4_4UMMA5MajorE0ELSP_0ELNSO_7ScaleInE0ELSQ_0EEEEEENS4_6LayoutINS5_IJSB_SB_SB_EEENS5_IJNSA_ILi0EEESV_SV_EEEEENS5_IJNS4_10UnderscoreESY_SY_EEEEENS4_23SM90_TMA_LOAD_MULTICASTENS4_14ComposedLayoutINS4_7SwizzleILi2ELi4ELi3EEENS4_18smem_ptr_flag_bitsILi16EEENST_INS5_IJNSA_ILi8EEESH_EEENS5_IJSH_SB_EEEEEEEvNS4_8identityENS4_13SM90_TMA_LOADES1B_vS1C_EENS_8epilogue10collective18CollectiveEpilogueINS1F_23Sm100TmaWarpSpecializedILi4ELi2ELi32ELb1ELb0EEEJSI_NS5_IJNST_ISF_SB_EES1K_EEESJ_SK_SJ_SK_NS1F_6fusion15FusionCallbacksIS1J_NS1M_17LinearCombinationISJ_fSJ_fLNS_15FloatRoundStyleE2EEESI_S1L_JEEENS4_5SM1004TMEM4LOAD26SM100_TMEM_LOAD_16dp256b8xES1D_NS12_INS13_ILi3ELi4ELi3EEES16_NST_INS5_IJS17_SF_EEENS5_IJSF_SB_EEEEEEENS4_17SM75_U32x4_LDSM_NENS4_14SM90_TMA_STOREES20_NS4_17SM90_U32x4_STSM_NENS4_39AutoVectorizingCopyWithAssumedAlignmentILi128EEEEEEvvEEEEvNT_6ParamsE,(.L_x_199 - _ZN7cutlass13device_kernelINS_4gemm6kernel13GemmUniversalIN4cute5tupleIJiiiiEEENS1_10collective13CollectiveMmaINS1_35MainloopSm100TmaUmmaWarpSpecializedILi9ELi2ELi4ENS5_IJNS4_1CILi1EEENSA_ILi2EEESB_EEEEENS5_IJNSA_ILi64EEENSA_ILi256EEENSA_ILi32EEEEEENS_6half_tENS5_IJlSB_lEEESJ_SK_NS4_8TiledMMAINS4_8MMA_AtomIJNS4_20SM100_MMA_F16BF16_SSISJ_SJ_fLi64ELi256ELNS4_4UMMA5MajorE0ELSP_0ELNSO_7ScaleInE0ELSQ_0EEEEEENS4_6LayoutINS5_IJSB_SB_SB_EEENS5_IJNSA_ILi0EEESV_SV_EEEEENS5_IJNS4_10UnderscoreESY_SY_EEEEENS4_23SM90_TMA_LOAD_MULTICASTENS4_14ComposedLayoutINS4_7SwizzleILi2ELi4ELi3EEENS4_18smem_ptr_flag_bitsILi16EEENST_INS5_IJNSA_ILi8EEESH_EEENS5_IJSH_SB_EEEEEEEvNS4_8identityENS4_13SM90_TMA_LOADES1B_vS1C_EENS_8epilogue10collective18CollectiveEpilogueINS1F_23Sm100TmaWarpSpecializedILi4ELi2ELi32ELb1ELb0EEEJSI_NS5_IJNST_ISF_SB_EES1K_EEESJ_SK_SJ_SK_NS1F_6fusion15FusionCallbacksIS1J_NS1M_17LinearCombinationISJ_fSJ_fLNS_15FloatRoundStyleE2EEESI_S1L_JEEENS4_5SM1004TMEM4LOAD26SM100_TMEM_LOAD_16dp256b8xES1D_NS12_INS13_ILi3ELi4ELi3EEES16_NST_INS5_IJS17_SF_EEENS5_IJSF_SB_EEEEEEENS4_17SM75_U32x4_LDSM_NENS4_14SM90_TMA_STOREES20_NS4_17SM90_U32x4_STSM_NENS4_39AutoVectorizingCopyWithAssumedAlignmentILi128EEEEEEvvEEEEvNT_6ParamsE)
        .other          _ZN7cutlass13device_kernelINS_4gemm6kernel13GemmUniversalIN4cute5tupleIJiiiiEEENS1_10collective13CollectiveMmaINS1_35MainloopSm100TmaUmmaWarpSpecializedILi9ELi2ELi4ENS5_IJNS4_1CILi1EEENSA_ILi2EEESB_EEEEENS5_IJNSA_ILi64EEENSA_ILi256EEENSA_ILi32EEEEEENS_6half_tENS5_IJlSB_lEEESJ_SK_NS4_8TiledMMAINS4_8MMA_AtomIJNS4_20SM100_MMA_F16BF16_SSISJ_SJ_fLi64ELi256ELNS4_4UMMA5MajorE0ELSP_0ELNSO_7ScaleInE0ELSQ_0EEEEEENS4_6LayoutINS5_IJSB_SB_SB_EEENS5_IJNSA_ILi0EEESV_SV_EEEEENS5_IJNS4_10UnderscoreESY_SY_EEEEENS4_23SM90_TMA_LOAD_MULTICASTENS4_14ComposedLayoutINS4_7SwizzleILi2ELi4ELi3EEENS4_18smem_ptr_flag_bitsILi16EEENST_INS5_IJNSA_ILi8EEESH_EEENS5_IJSH_SB_EEEEEEEvNS4_8identityENS4_13SM90_TMA_LOADES1B_vS1C_EENS_8epilogue10collective18CollectiveEpilogueINS1F_23Sm100TmaWarpSpecializedILi4ELi2ELi32ELb1ELb0EEEJSI_NS5_IJNST_ISF_SB_EES1K_EEESJ_SK_SJ_SK_NS1F_6fusion15FusionCallbacksIS1J_NS1M_17LinearCombinationISJ_fSJ_fLNS_15FloatRoundStyleE2EEESI_S1L_JEEENS4_5SM1004TMEM4LOAD26SM100_TMEM_LOAD_16dp256b8xES1D_NS12_INS13_ILi3ELi4ELi3EEES16_NST_INS5_IJS17_SF_EEENS5_IJSF_SB_EEEEEEENS4_17SM75_U32x4_LDSM_NENS4_14SM90_TMA_STOREES20_NS4_17SM90_U32x4_STSM_NENS4_39AutoVectorizingCopyWithAssumedAlignmentILi128EEEEEEvvEEEEvNT_6ParamsE,@"STO_CUDA_ENTRY STV_DEFAULT"
_ZN7cutlass13device_kernelINS_4gemm6kernel13GemmUniversalIN4cute5tupleIJiiiiEEENS1_10collective13CollectiveMmaINS1_35MainloopSm100TmaUmmaWarpSpecializedILi9ELi2ELi4ENS5_IJNS4_1CILi1EEENSA_ILi2EEESB_EEEEENS5_IJNSA_ILi64EEENSA_ILi256EEENSA_ILi32EEEEEENS_6half_tENS5_IJlSB_lEEESJ_SK_NS4_8TiledMMAINS4_8MMA_AtomIJNS4_20SM100_MMA_F16BF16_SSISJ_SJ_fLi64ELi256ELNS4_4UMMA5MajorE0ELSP_0ELNSO_7ScaleInE0ELSQ_0EEEEEENS4_6LayoutINS5_IJSB_SB_SB_EEENS5_IJNSA_ILi0EEESV_SV_EEEEENS5_IJNS4_10UnderscoreESY_SY_EEEEENS4_23SM90_TMA_LOAD_MULTICASTENS4_14ComposedLayoutINS4_7SwizzleILi2ELi4ELi3EEENS4_18smem_ptr_flag_bitsILi16EEENST_INS5_IJNSA_ILi8EEESH_EEENS5_IJSH_SB_EEEEEEEvNS4_8identityENS4_13SM90_TMA_LOADES1B_vS1C_EENS_8epilogue10collective18CollectiveEpilogueINS1F_23Sm100TmaWarpSpecializedILi4ELi2ELi32ELb1ELb0EEEJSI_NS5_IJNST_ISF_SB_EES1K_EEESJ_SK_SJ_SK_NS1F_6fusion15FusionCallbacksIS1J_NS1M_17LinearCombinationISJ_fSJ_fLNS_15FloatRoundStyleE2EEESI_S1L_JEEENS4_5SM1004TMEM4LOAD26SM100_TMEM_LOAD_16dp256b8xES1D_NS12_INS13_ILi3ELi4ELi3EEES16_NST_INS5_IJS17_SF_EEENS5_IJSF_SB_EEEEEEENS4_17SM75_U32x4_LDSM_NENS4_14SM90_TMA_STOREES20_NS4_17SM90_U32x4_STSM_NENS4_39AutoVectorizingCopyWithAssumedAlignmentILi128EEEEEEvvEEEEvNT_6ParamsE:
[----:B------:R-:W1:Y:S01]  /*0000*/  LDC R1, c[0x0][0x37c] ;  /* 0x0000df00ff017b82 */ /* 0x000e620000000800 */
[----:B------:R-:W2:Y:S01]  /*0010*/  S2R R94, SR_TID.X ;  /* 0x00000000005e7919 */ /* 0x000ea20000002100 */
[----:B------:R-:W3:Y:S01]  /*0020*/  LDCU.64 UR8, c[0x0][0x890] ;  /* 0x00011200ff0877ac */ /* 0x000ee20008000a00 */
[----:B------:R-:W-:Y:S02]  /*0030*/  PRMT R81, RZ, 0x7610, R81 ;  /* 0x00007610ff517816 */ /* 0x000fe40000000051 */
[----:B------:R-:W-:Y:S01]  /*0040*/  ELECT P3, URZ, PT ;  /* 0x0000000000ff782f */ /* 0x000fe20003860000 */
[----:B---3--:R-:W-:-:S04]  /*0050*/  UISETP.NE.U32.AND UP0, UPT, UR8, URZ, UPT ;  /* 0x000000ff0800728c */ /* 0x008fc8000bf05070 */
[----:B------:R-:W-:Y:S01]  /*0060*/  UISETP.NE.AND.EX UP0, UPT, UR9, URZ, UPT, UP0 ;  /* 0x000000ff0900728c */ /* 0x000fe2000bf05300 */
[----:B--2---:R-:W-:-:S05]  /*0070*/  SHF.R.U32.HI R82, RZ, 0x5, R94 ;  /* 0x00000005ff527819 */ /* 0x004fca000001165e */
[----:B------:R-:W2:Y:S02]  /*0080*/  SHFL.IDX PT, R0, R82, RZ, 0x1f ;  /* 0x00001fff52007589 */ /* 0x000ea400000e0000 */
[----:B--2---:R-:W-:Y:S01]  /*0090*/  R2UR UR17, R0 ;  /* 0x00000000001172ca */ /* 0x004fe200000e0000 */
[----:B-1----:R-:W-:-:S14]  /*00a0*/  BRA.U UP0, `(.L_x_0) ;  /* 0x0000000100307547 */ /* 0x002fdc000b800000 */
[----:B------:R-:W1:Y:S02]  /*00b0*/  LDCU.64 UR4, c[0x0][0x888] ;  /* 0x00011100ff0477ac */ /* 0x000e640008000a00 */
[----:B-1----:R-:W-:-:S04]  /*00c0*/  UISETP.NE.U32.AND UP0, UPT, UR4, URZ, UPT ;  /* 0x000000ff0400728c */ /* 0x002fc8000bf05070 */
[----:B------:R-:W-:-:S09]  /*00d0*/  UISETP.NE.AND.EX UP0, UPT, UR5, URZ, UPT, UP0 ;  /* 0x000000ff0500728c */ /* 0x000fd2000bf05300 */
[----:B------:R-:W-:Y:S05]  /*00e0*/  BRA.U !UP0, `(.L_x_1) ;  /* 0x0000000108147547 */ /* 0x000fea000b800000 */
[----:B------:R-:W1:Y:S01]  /*00f0*/  LDC.64 R2, c[0x0][0x888] ;  /* 0x00022200ff027b82 */ /* 0x000e620000000a00 */
[----:B------:R-:W1:Y:S02]  /*0100*/  LDCU.64 UR4, c[0x0][0x358] ;  /* 0x00006b00ff0477ac */ /* 0x000e640008000a00 */
[----:B-1----:R1:W5:Y:S01]  /*0110*/  LDG.E R41, desc[UR4][R2.64] ;  /* 0x0000000402297981 */ /* 0x002362000c1e1900 */
[----:B------:R-:W-:Y:S01]  /*0120*/  HFMA2 R81, -RZ, RZ, 0, 5.9604644775390625e-08 ;  /* 0x00000001ff517431 */ /* 0x000fe200000001ff */
[----:B------:R-:W-:Y:S05]  /*0130*/  BRA `(.L_x_0) ;  /* 0x00000000000c7947 */ /* 0x000fea0003800000 */
.L_x_1:
[----:B------:R-:W1:Y:S01]  /*0140*/  LDCU UR4, c[0x0][0x880] ;  /* 0x00011000ff0477ac */ /* 0x000e620008000800 */
[----:B------:R-:W-:Y:S01]  /*0150*/  HFMA2 R81, -RZ, RZ, 0, 5.9604644775390625e-08 ;  /* 0x00000001ff517431 */ /* 0x000fe200000001ff */
[----:B-1----:R-:W-:-:S07]  /*0160*/  MOV R41, UR4 ;  /* 0x0000000400297c02 */ /* 0x002fce0008000f00 */
.L_x_0:
[----:B------:R-:W2:Y:S02]  /*0170*/  LDCU.64 UR4, c[0x0][0x8b0] ;  /* 0x00011600ff0477ac */ /* 0x000ea40008000a00 */
[----:B--2---:R-:W-:-:S04]  /*0180*/  UISETP.NE.U32.AND UP0, UPT, UR4, URZ, UPT ;  /* 0x000000ff0400728c */ /* 0x004fc8000bf05070 */
[----:B------:R-:W-:-:S09]  /*0190*/  UISETP.NE.AND.EX UP0, UPT, UR5, URZ, UPT, UP0 ;  /* 0x000000ff0500728c */ /* 0x000fd2000bf05300 */
[----:B------:R-:W-:Y:S05]  /*01a0*/  BRA.U UP0, `(.L_x_2) ;  /* 0x0000000100287547 */ /* 0x000fea000b800000 */
[----:B------:R-:W2:Y:S02]  /*01b0*/  LDCU.64 UR4, c[0x0][0x8a8] ;  /* 0x00011500ff0477ac */ /* 0x000ea40008000a00 */
[----:B--2---:R-:W-:-:S04]  /*01c0*/  UISETP.NE.U32.AND UP0, UPT, UR4, URZ, UPT ;  /* 0x000000ff0400728c */ /* 0x004fc8000bf05070 */
[----:B------:R-:W-:-:S09]  /*01d0*/  UISETP.NE.AND.EX UP0, UPT, UR5, URZ, UPT, UP0 ;  /* 0x000000ff0500728c */ /* 0x000fd2000bf05300 */
[----:B------:R-:W-:Y:S05]  /*01e0*/  BRA.U !UP0, `(.L_x_3) ;  /* 0x0000000108107547 */ /* 0x000fea000b800000 */
[----:B------:R-:W2:Y:S01]  /*01f0*/  LDC.64 R38, c[0x0][0x8a8] ;  /* 0x00022a00ff267b82 */ /* 0x000ea20000000a00 */
[----:B------:R-:W2:Y:S02]  /*0200*/  LDCU.64 UR4, c[0x0][0x358] ;  /* 0x00006b00ff0477ac */ /* 0x000ea40008000a00 */
[----:B--2---:R2:W5:Y:S01]  /*0210*/  LDG.E R38, desc[UR4][R38.64] ;  /* 0x0000000426267981 */ /* 0x004562000c1e1900 */
[----:B------:R-:W-:Y:S05]  /*0220*/  BRA `(.L_x_2) ;  /* 0x0000000000087947 */ /* 0x000fea0003800000 */
.L_x_3:
[----:B------:R-:W2:Y:S02]  /*0230*/  LDCU UR4, c[0x0][0x8a0] ;  /* 0x00011400ff0477ac */ /* 0x000ea40008000800 */
[----:B--2---:R-:W-:Y:S02]  /*0240*/  MOV R38, UR4 ;  /* 0x0000000400267c02 */ /* 0x004fe40008000f00 */
.L_x_2:
[----:B------:R-:W-:Y:S01]  /*0250*/  IMAD.U32 R0, RZ, RZ, UR17 ;  /* 0x00000011ff007e24 */ /* 0x000fe2000f8e00ff */
[----:B------:R-:W-:Y:S04]  /*0260*/  BSSY.RECONVERGENT B0, `(.L_x_4) ;  /* 0x000000c000007945 */ /* 0x000fe80003800200 */
[C---:B------:R-:W-:Y:S02]  /*0270*/  ISETP.NE.OR P1, PT, R0.reuse, 0x1, !P3 ;  /* 0x000000010000780c */ /* 0x040fe40005f25670 */
[----:B------:R-:W-:-:S11]  /*0280*/  ISETP.NE.OR P0, PT, R0, 0x3, !P3 ;  /* 0x000000030000780c */ /* 0x000fd60005f05670 */
[----:B------:R-:W-:Y:S05]  /*0290*/  @P1 BRA `(.L_x_5) ;  /* 0x0000000000201947 */ /* 0x000fea0003800000 */
[----:B------:R-:W3:Y:S02]  /*02a0*/  LDCU.64 UR4, c[0x0][0x348] ;  /* 0x00006900ff0477ac */ /* 0x000ee40008000a00 */
[----:B---3--:R-:W-:Y:S02]  /*02b0*/  UIADD3 UR6, UP1, UPT, UR4, 0x80, URZ ;  /* 0x0000008004067890 */ /* 0x008fe4000ff3e0ff */
[----:B------:R-:W-:Y:S02]  /*02c0*/  UIADD3 UR4, UP0, UPT, UR4, 0x180, URZ ;  /* 0x0000018004047890 */ /* 0x000fe4000ff1e0ff */
[----:B------:R-:W-:Y:S02]  /*02d0*/  UIADD3.X UR7, UPT, UPT, URZ, UR5, URZ, UP1, !UPT ;  /* 0x00000005ff077290 */ /* 0x000fe40008ffe4ff */
[----:B------:R-:W-:-:S07]  /*02e0*/  UIADD3.X UR5, UPT, UPT, URZ, UR5, URZ, UP0, !UPT ;  /* 0x00000005ff057290 */ /* 0x000fce00087fe4ff */
[----:B------:R3:W-:Y:S02]  /*02f0*/  UTMACCTL.PF [UR6] ;  /* 0x00000000060079b9 */ /* 0x0007e40008040000 */
[----:B------:R3:W-:Y:S02]  /*0300*/  UTMACCTL.PF [UR4] ;  /* 0x00000000040079b9 */ /* 0x0007e40008040000 */
[----:B---3--:R-:W-:Y:S01]  /*0310*/  NOP ;  /* 0x0000000000007918 */ /* 0x008fe20000000000 */
.L_x_5:
[----:B------:R-:W-:Y:S05]  /*0320*/  BSYNC.RECONVERGENT B0 ;  /* 0x0000000000007941 */ /* 0x000fea0003800200 */
.L_x_4:
[----:B------:R-:W-:Y:S04]  /*0330*/  BSSY.RECONVERGENT B0, `(.L_x_6) ;  /* 0x000000a000007945 */ /* 0x000fe80003800200 */
        /* <DEDUP_REMOVED lines=9> */
.L_x_7:
[----:B------:R-:W-:Y:S05]  /*03d0*/  BSYNC.RECONVERGENT B0 ;  /* 0x0000000000007941 */ /* 0x000fea0003800200 */
.L_x_6:
[----:B------:R-:W3:Y:S01]  /*03e0*/  LDCU.64 UR4, c[0x0][0x888] ;  /* 0x00011100ff0477ac */ /* 0x000ee20008000a00 */
[----:B------:R-:W-:Y:S02]  /*03f0*/  UISETP.EQ.U32.AND UP1, UPT, UR8, URZ, UPT ;  /* 0x000000ff0800728c */ /* 0x000fe4000bf22070 */
[----:B------:R-:W-:Y:S02]  /*0400*/  UPLOP3.LUT UP3, UPT, UPT, UPT, UPT, 0x80, 0x8 ;  /* 0x000000000008789c */ /* 0x000fe40003f6f070 */
[----:B---3--:R-:W-:-:S04]  /*0410*/  UISETP.NE.U32.AND UP0, UPT, UR4, URZ, UPT ;  /* 0x000000ff0400728c */ /* 0x008fc8000bf05070 */
[----:B------:R-:W-:-:S04]  /*0420*/  UISETP.NE.AND.EX UP0, UPT, UR5, URZ, UPT, UP0 ;  /* 0x000000ff0500728c */ /* 0x000fc8000bf05300 */
[----:B------:R-:W-:-:S04]  /*0430*/  UISETP.EQ.OR.EX UP2, UPT, UR9, URZ, !UP0, UP1 ;  /* 0x000000ff0900728c */ /* 0x000fc8000c742710 */
[----:B------:R-:W-:-:S06]  /*0440*/  UP2UR UR4, UPR, URZ, 0x4 ;  /* 0x00000004ff047883 */ /* 0x000fcc0008000000 */
[----:B------:R-:W-:Y:S01]  /*0450*/  MOV R85, UR4 ;  /* 0x0000000400557c02 */ /* 0x000fe20008000f00 */
[----:B------:R-:W-:Y:S06]  /*0460*/  BRA.U !UP2, `(.L_x_8) ;  /* 0x000000010a207547 */ /* 0x000fec000b800000 */
[----:B------:R-:W-:Y:S01]  /*0470*/  UISETP.NE.U32.AND UP1, UPT, UR8, URZ, UPT ;  /* 0x000000ff0800728c */ /* 0x000fe2000bf25070 */
[----:B-----5:R-:W-:Y:S01]  /*0480*/  FSETP.NEU.AND P0, PT, R41, RZ, PT ;  /* 0x000000ff2900720b */ /* 0x020fe20003f0d000 */
[----:B------:R-:W-:Y:S02]  /*0490*/  USEL UR4, URZ, 0xffffffff, UP0 ;  /* 0xffffffffff047887 */ /* 0x000fe40008000000 */
[----:B------:R-:W-:-:S10]  /*04a0*/  UISETP.NE.AND.EX UP1, UPT, UR9, URZ, UPT, UP1 ;  /* 0x000000ff0900728c */ /* 0x000fd4000bf25310 */
[----:B------:R-:W-:Y:S01]  /*04b0*/  VOTEU.ANY UP0, P0 ;  /* 0x0000000000ff7886 */ /* 0x000fe20000000100 */
[----:B------:R-:W-:-:S04]  /*04c0*/  @!UP1 USEL UR4, URZ, 0xffffffff, UP0 ;  /* 0xffffffffff049887 */ /* 0x000fc80008000000 */
[----:B------:R-:W-:-:S04]  /*04d0*/  ULOP3.LUT UR4, UR4, 0x1, URZ, 0xc0, !UPT ;  /* 0x0000000104047892 */ /* 0x000fc8000f8ec0ff */
[----:B------:R-:W-:-:S11]  /*04e0*/  UISETP.NE.U32.AND UP3, UPT, UR4, 0x1, UPT ;  /* 0x000000010400788c */ /* 0x000fd6000bf65070 */
.L_x_8:
[----:B-1----:R-:W1:Y:S01]  /*04f0*/  SHFL.IDX PT, R2, R82, RZ, 0x1f ;  /* 0x00001fff52027589 */ /* 0x002e6200000e0000 */
[----:B------:R-:W-:-:S04]  /*0500*/  UISETP.NE.AND UP0, UPT, UR17, 0x2, UPT ;  /* 0x000000021100788c */ /* 0x000fc8000bf05270 */
[----:B------:R-:W-:Y:S01]  /*0510*/  USEL UR48, URZ, 0x1, UP0 ;  /* 0x00000001ff307887 */ /* 0x000fe20008000000 */
[----:B-1----:R-:W-:-:S13]  /*0520*/  ISETP.NE.AND P0, PT, R2, RZ, PT ;  /* 0x000000ff0200720c */ /* 0x002fda0003f05270 */
[----:B------:R-:W-:Y:S05]  /*0530*/  @P0 BRA `(.L_x_9) ;  /* 0x00000000008c0947 */ /* 0x000fea0003800000 */
[----:B------:R-:W-:Y:S01]  /*0540*/  ELECT P0, URZ, PT ;  /* 0x0000000000ff782f */ /* 0x000fe20003800000 */
[----:B------:R-:W-:-:S12]  /*0550*/  BSSY.RECONVERGENT B0, `(.L_x_9) ;  /* 0x0000021000007945 */ /* 0x000fd80003800200 */
[----:B------:R-:W-:Y:S05]  /*0560*/  @!P0 BRA `(.L_x_10) ;  /* 0x00000000007c8947 */ /* 0x000fea0003800000 */
[----:B------:R-:W1:Y:S01]  /*0570*/  S2UR UR4, SR_CgaCtaId ;  /* 0x00000000000479c3 */ /* 0x000e620000008800 */
[----:B------:R-:W-:Y:S01]  /*0580*/  UMOV UR5, 0x400 ;  /* 0x0000040000057882 */ /* 0x000fe20000000000 */
[----:B------:R-:W-:Y:S01]  /*0590*/  UMOV UR8, 0x1 ;  /* 0x0000000100087882 */ /* 0x000fe20000000000 */
[----:B------:R-:W-:Y:S01]  /*05a0*/  UMOV UR6, 0x2 ;  /* 0x0000000200067882 */ /* 0x000fe20000000000 */
[----:B------:R-:W-:-:S04]  /*05b0*/  UIADD3 UR8, UPT, UPT, -UR8, 0x100000, URZ ;  /* 0x0010000008087890 */ /* 0x000fc8000fffe1ff */
[----:B------:R-:W-:Y:S02]  /*05c0*/  USHF.L.U32 UR9, UR8, 0xb, URZ ;  /* 0x0000000b08097899 */ /* 0x000fe400080006ff */
[----:B------:R-:W-:Y:S02]  /*05d0*/  USHF.L.U32 UR8, UR8, 0x1, URZ ;  /* 0x0000000108087899 */ /* 0x000fe400080006ff */
[----:B------:R-:W-:-:S04]  /*05e0*/  UIADD3 UR6, UPT, UPT, -UR6, 0x100000, URZ ;  /* 0x0010000006067890 */ /* 0x000fc8000fffe1ff */
[----:B------:R-:W-:Y:S02]  /*05f0*/  USHF.L.U32 UR7, UR6, 0xb, URZ ;  /* 0x0000000b06077899 */ /* 0x000fe400080006ff */
[----:B------:R-:W-:Y:S02]  /*0600*/  USHF.L.U32 UR6, UR6, 0x1, URZ ;  /* 0x0000000106067899 */ /* 0x000fe400080006ff */
[----:B-1----:R-:W-:Y:S01]  /*0610*/  ULEA UR4, UR4, UR5, 0x18 ;  /* 0x0000000504047291 */ /* 0x002fe2000f8ec0ff */
[----:B------:R-:W1:Y:S11]  /*0620*/  FENCE.VIEW.ASYNC.S ;  /* 0x00000000000073c6 */ /* 0x000e760000000000 */
[----:B-1----:R1:W3:Y:S01]  /*0630*/  SYNCS.EXCH.64 URZ, [UR4], UR8 ;  /* 0x0000000804ff75b2 */ /* 0x0022e20008000100 */
[----:B------:R1:W4:Y:S01]  /*0640*/  SYNCS.EXCH.64 URZ, [UR4+0x48], UR6 ;  /* 0x0000480604ff75b2 */ /* 0x0003220008000100 */
[----:B------:R1:W1:Y:S01]  /*0650*/  SYNCS.EXCH.64 URZ, [UR4+0x8], UR8 ;  /* 0x0000080804ff75b2 */ /* 0x0002620008000100 */
        /* <DEDUP_REMOVED lines=15> */
[----:B------:R-:W-:Y:S01]  /*0750*/  NOP ;  /* 0x0000000000007918 */ /* 0x000fe20000000000 */
.L_x_10:
[----:B-1----:R-:W-:Y:S05]  /*0760*/  BSYNC.RECONVERGENT B0 ;  /* 0x0000000000007941 */ /* 0x002fea0003800200 */
.L_x_9:
[----:B------:R-:W1:Y:S01]  /*0770*/  SHFL.IDX PT, R2, R82, RZ, 0x1f ;  /* 0x00001fff52027589 */ /* 0x000e6200000e0000 */
[----:B------:R-:W-:Y:S01]  /*0780*/  NOP ;  /* 0x0000000000007918 */ /* 0x000fe20000000000 */
[----:B-1----:R-:W-:-:S13]  /*0790*/  ISETP.NE.AND P0, PT, R2, 0x1, PT ;  /* 0x000000010200780c */ /* 0x002fda0003f05270 */
[----:B------:R-:W-:Y:S05]  /*07a0*/  @P0 BRA `(.L_x_11) ;  /* 0x0000000000580947 */ /* 0x000fea0003800000 */
        /* <DEDUP_REMOVED lines=9> */
[----:B------:R-:W-:Y:S01]  /*0840*/  USHF.L.U32 UR6, UR6, 0x1, URZ ;  /* 0x0000000106067899 */ /* 0x000fe200080006ff */
[----:B------:R-:W-:Y:S01]  /*0850*/  ELECT P0, URZ, PT ;  /* 0x0000000000ff782f */ /* 0x000fe20003800000 */
[----:B-1----:R-:W-:Y:S01]  /*0860*/  ULEA UR4, UR4, UR5, 0x18 ;  /* 0x0000000504047291 */ /* 0x002fe2000f8ec0ff */
[----:B------:R-:W1:Y:S11]  /*0870*/  FENCE.VIEW.ASYNC.S ;  /* 0x00000000000073c6 */ /* 0x000e760000000000 */
[----:B-1----:R1:W1:Y:S01]  /*0880*/  SYNCS.EXCH.64 URZ, [UR4+0x90], UR8 ;  /* 0x0000900804ff75b2 */ /* 0x0022620008000100 */
        /* <DEDUP_REMOVED lines=8> */
.L_x_11:
[----:B------:R-:W2:Y:S01]  /*0910*/  SHFL.IDX PT, R2, R82, RZ, 0x1f ;  /* 0x00001fff52027589 */ /* 0x000ea200000e0000 */
[----:B------:R-:W-:Y:S01]  /*0920*/  NOP ;  /* 0x0000000000007918 */ /* 0x000fe20000000000 */
[----:B--2---:R-:W-:-:S13]  /*0930*/  ISETP.NE.AND P0, PT, R2, 0x3, PT ;  /* 0x000000030200780c */ /* 0x004fda0003f05270 */
[----:B------:R-:W-:Y:S05]  /*0940*/  @P0 BRA `(.L_x_12) ;  /* 0x0000000000300947 */ /* 0x000fea0003800000 */
[----:B-1----:R-:W1:Y:S01]  /*0950*/  S2UR UR6, SR_CgaCtaId ;  /* 0x00000000000679c3 */ /* 0x002e620000008800 */
[----:B------:R-:W-:Y:S01]  /*0960*/  UMOV UR4, 0x400 ;  /* 0x0000040000047882 */ /* 0x000fe20000000000 */
[----:B------:R-:W-:Y:S01]  /*0970*/  UMOV UR5, 0x20 ;  /* 0x0000002000057882 */ /* 0x000fe20000000000 */
[----:B------:R-:W-:Y:S01]  /*0980*/  ELECT P0, URZ, PT ;  /* 0x0000000000ff782f */ /* 0x000fe20003800000 */
[----:B-1----:R-:W-:Y:S02]  /*0990*/  ULEA UR6, UR6, UR4, 0x18 ;  /* 0x0000000406067291 */ /* 0x002fe4000f8ec0ff */
[----:B------:R-:W-:-:S04]  /*09a0*/  UIADD3 UR4, UPT, UPT, -UR5, 0x100000, URZ ;  /* 0x0010000005047890 */ /* 0x000fc8000fffe1ff */
[----:B------:R-:W-:Y:S02]  /*09b0*/  USHF.L.U32 UR5, UR4, 0xb, URZ ;  /* 0x0000000b04057899 */ /* 0x000fe400080006ff */
[----:B------:R-:W-:Y:S01]  /*09c0*/  USHF.L.U32 UR4, UR4, 0x1, URZ ;  /* 0x0000000104047899 */ /* 0x000fe200080006ff */
[----:B------:R-:W1:Y:S11]  /*09d0*/  FENCE.VIEW.ASYNC.S ;  /* 0x00000000000073c6 */ /* 0x000e760000000000 */
[----:B-1----:R2:W1:Y:S01]  /*09e0*/  SYNCS.EXCH.64 URZ, [UR6+0xd0], UR4 ;  /* 0x0000d00406ff75b2 */ /* 0x0024620008000100 */
[----:B------:R2:W1:Y:S02]  /*09f0*/  SYNCS.EXCH.64 URZ, [UR6+0xd8], UR4 ;  /* 0x0000d80406ff75b2 */ /* 0x0004640008000100 */
[----:B--2---:R-:W-:Y:S01]  /*0a00*/  NOP ;  /* 0x0000000000007918 */ /* 0x004fe20000000000 */
.L_x_12:
[----:B------:R-:W2:Y:S01]  /*0a10*/  SHFL.IDX PT, R2, R82, RZ, 0x1f ;  /* 0x00001fff52027589 */ /* 0x000ea200000e0000 */
[----:B------:R-:W-:Y:S01]  /*0a20*/  NOP ;  /* 0x0000000000007918 */ /* 0x000fe20000000000 */
[----:B--2---:R-:W-:-:S13]  /*0a30*/  ISETP.NE.AND P0, PT, R2, 0x4, PT ;  /* 0x000000040200780c */ /* 0x004fda0003f05270 */
[----:B------:R-:W-:Y:S05]  /*0a40*/  @P0 BRA `(.L_x_13) ;  /* 0x00000000004c0947 */ /* 0x000fea0003800000 */
[----:B-1----:R-:W1:Y:S01]  /*0a50*/  S2UR UR6, SR_CgaCtaId ;  /* 0x00000000000679c3 */ /* 0x002e620000008800 */
[----:B------:R-:W-:Y:S01]  /*0a60*/  UMOV UR4, 0x1e0 ;  /* 0x000001e000047882 */ /* 0x000fe20000000000 */
[----:B------:R-:W-:Y:S01]  /*0a70*/  UMOV UR5, 0x400 ;  /* 0x0000040000057882 */ /* 0x000fe20000000000 */
[----:B------:R-:W-:Y:S01]  /*0a80*/  USEL UR4, UR4, 0x1a0, UP3 ;  /* 0x000001a004047887 */ /* 0x000fe20009800000 */
[----:B------:R-:W-:Y:S01]  /*0a90*/  UMOV UR8, 0x1 ;  /* 0x0000000100087882 */ /* 0x000fe20000000000 */
[----:B------:R-:W-:Y:S01]  /*0aa0*/  ELECT P0, URZ, PT ;  /* 0x0000000000ff782f */ /* 0x000fe20003800000 */
[----:B------:R-:W-:-:S04]  /*0ab0*/  UIADD3 UR8, UPT, UPT, -UR8, 0x100000, URZ ;  /* 0x0010000008087890 */ /* 0x000fc8000fffe1ff */
[----:B------:R-:W-:Y:S02]  /*0ac0*/  USHF.L.U32 UR9, UR8, 0xb, URZ ;  /* 0x0000000b08097899 */ /* 0x000fe400080006ff */
[----:B------:R-:W-:Y:S02]  /*0ad0*/  USHF.L.U32 UR8, UR8, 0x1, URZ ;  /* 0x0000000108087899 */ /* 0x000fe400080006ff */
[----:B-1----:R-:W-:Y:S02]  /*0ae0*/  ULEA UR6, UR6, UR5, 0x18 ;  /* 0x0000000506067291 */ /* 0x002fe4000f8ec0ff */
[----:B------:R-:W-:-:S04]  /*0af0*/  UIADD3 UR4, UPT, UPT, -UR4, 0x100000, URZ ;  /* 0x0010000004047890 */ /* 0x000fc8000fffe1ff */
[----:B------:R-:W-:Y:S02]  /*0b00*/  USHF.L.U32 UR5, UR4, 0xb, URZ ;  /* 0x0000000b04057899 */ /* 0x000fe400080006ff */
[----:B------:R-:W-:Y:S01]  /*0b10*/  USHF.L.U32 UR4, UR4, 0x1, URZ ;  /* 0x0000000104047899 */ /* 0x000fe200080006ff */
[----:B------:R-:W1:Y:S03]  /*0b20*/  FENCE.VIEW.ASYNC.S ;  /* 0x00000000000073c6 */ /* 0x000e660000000000 */
[----:B-1----:R2:W1:Y:S08]  /*0b30*/  SYNCS.EXCH.64 URZ, [UR6+0xe0], UR8 ;  /* 0x0000e00806ff75b2 */ /* 0x0024700008000100 */
[----:B------:R2:W1:Y:S01]  /*0b40*/  SYNCS.EXCH.64 URZ, [UR6+0xf0], UR4 ;  /* 0x0000f00406ff75b2 */ /* 0x0004620008000100 */
[----:B------:R2:W1:Y:S01]  /*0b50*/  SYNCS.EXCH.64 URZ, [UR6+0xe8], UR8 ;  /* 0x0000e80806ff75b2 */ /* 0x0004620008000100 */
[----:B------:R2:W1:Y:S02]  /*0b60*/  SYNCS.EXCH.64 URZ, [UR6+0xf8], UR4 ;  /* 0x0000f80406ff75b2 */ /* 0x0004640008000100 */
[----:B--2---:R-:W-:Y:S01]  /*0b70*/  NOP ;  /* 0x0000000000007918 */ /* 0x004fe20000000000 */
.L_x_13:
[----:B------:R-:W2:Y:S01]  /*0b80*/  SHFL.IDX PT, R2, R82, RZ, 0x1f ;  /* 0x00001fff52027589 */ /* 0x000ea200000e0000 */
[----:B------:R-:W-:Y:S01]  /*0b90*/  NOP ;  /* 0x0000000000007918 */ /* 0x000fe20000000000 */
[----:B--2---:R-:W-:-:S13]  /*0ba0*/  ISETP.NE.AND P0, PT, R2, 0x5, PT ;  /* 0x000000050200780c */ /* 0x004fda0003f05270 */
[----:B------:R-:W-:Y:S05]  /*0bb0*/  @P0 BRA `(.L_x_14) ;  /* 0x0000000000580947 */ /* 0x000fea0003800000 */
[----:B-1----:R-:W1:Y:S01]  /*0bc0*/  S2UR UR4, SR_CgaCtaId ;  /* 0x00000000000479c3 */ /* 0x002e620000008800 */
        /* <DEDUP_REMOVED lines=19> */
[----:B------:R2:W1:Y:S02]  /*0d00*/  SYNCS.EXCH.64 URZ, [UR4+0x138], UR6 ;  /* 0x0001380604ff75b2 */ /* 0x0004640008000100 */
[----:B--2---:R-:W-:Y:S01]  /*0d10*/  NOP ;  /* 0x0000000000007918 */ /* 0x004fe20000000000 */
.L_x_14:
[----:B------:R-:W2:Y:S01]  /*0d20*/  SHFL.IDX PT, R2, R82, RZ, 0x1f ;  /* 0x00001fff52027589 */ /* 0x000ea200000e0000 */
[----:B------:R-:W-:Y:S01]  /*0d30*/  NOP ;  /* 0x0000000000007918 */ /* 0x000fe20000000000 */
[----:B--2---:R-:W-:-:S13]  /*0d40*/  ISETP.NE.AND P0, PT, R2, 0x3, PT ;  /* 0x000000030200780c */ /* 0x004fda0003f05270 */
[----:B------:R-:W-:Y:S05]  /*0d50*/  @P0 BRA `(.L_x_15) ;  /* 0x0000000000380947 */ /* 0x000fea0003800000 */
[----:B------:R-:W2:Y:S01]  /*0d60*/  S2UR UR5, SR_CgaCtaId ;  /* 0x00000000000579c3 */ /* 0x000ea20000008800 */
[----:B-1----:R-:W-:Y:S01]  /*0d70*/  UMOV UR4, 0x400 ;  /* 0x0000040000047882 */ /* 0x002fe20000000000 */
[----:B------:R-:W-:Y:S01]  /*0d80*/  UMOV UR6, 0x20 ;  /* 0x0000002000067882 */ /* 0x000fe20000000000 */
[----:B------:R-:W-:Y:S01]  /*0d90*/  ELECT P0, URZ, PT ;  /* 0x0000000000ff782f */ /* 0x000fe20003800000 */
[----:B------:R-:W-:-:S04]  /*0da0*/  UIADD3 UR6, UPT, UPT, -UR6, 0x100000, URZ ;  /* 0x0010000006067890 */ /* 0x000fc8000fffe1ff */
[----:B------:R-:W-:Y:S02]  /*0db0*/  USHF.L.U32 UR7, UR6, 0xb, URZ ;  /* 0x0000000b06077899 */ /* 0x000fe400080006ff */
[----:B------:R-:W-:Y:S02]  /*0dc0*/  USHF.L.U32 UR6, UR6, 0x1, URZ ;  /* 0x0000000106067899 */ /* 0x000fe400080006ff */
[----:B--2---:R-:W-:Y:S01]  /*0dd0*/  ULEA UR4, UR5, UR4, 0x18 ;  /* 0x0000000405047291 */ /* 0x004fe2000f8ec0ff */
[----:B------:R-:W1:Y:S11]  /*0de0*/  FENCE.VIEW.ASYNC.S ;  /* 0x00000000000073c6 */ /* 0x000e760000000000 */
[----:B-1----:R2:W1:Y:S01]  /*0df0*/  SYNCS.EXCH.64 URZ, [UR4+0x140], UR6 ;  /* 0x0001400604ff75b2 */ /* 0x0024620008000100 */
[----:B------:R2:W1:Y:S01]  /*0e00*/  SYNCS.EXCH.64 URZ, [UR4+0x150], UR6 ;  /* 0x0001500604ff75b2 */ /* 0x0004620008000100 */
[----:B------:R2:W1:Y:S01]  /*0e10*/  SYNCS.EXCH.64 URZ, [UR4+0x148], UR6 ;  /* 0x0001480604ff75b2 */ /* 0x0004620008000100 */
[----:B------:R2:W1:Y:S02]  /*0e20*/  SYNCS.EXCH.64 URZ, [UR4+0x158], UR6 ;  /* 0x0001580604ff75b2 */ /* 0x0004640008000100 */
[----:B--2---:R-:W-:Y:S01]  /*0e30*/  NOP ;  /* 0x0000000000007918 */ /* 0x004fe20000000000 */
.L_x_15:
[----:B-1----:R-:W1:Y:S01]  /*0e40*/  LDCU UR4, c[0x0][0x36c] ;  /* 0x00006d80ff0477ac */ /* 0x002e620008000800 */
[----:B------:R-:W-:Y:S01]  /*0e50*/  ISETP.NE.OR P3, PT, R0, 0x2, !P3 ;  /* 0x000000020000780c */ /* 0x000fe20005f65670 */
[----:B------:R-:W-:Y:S01]  /*0e60*/  NOP ;  /* 0x0000000000007918 */ /* 0x000fe20000000000 */
[----:B------:R-:W-:Y:S01]  /*0e70*/  LOP3.LUT R0, R94, 0x1f, RZ, 0xc0, !PT ;  /* 0x0000001f5e007812 */ /* 0x000fe200078ec0ff */
[----:B------:R-:W-:Y:S02]  /*0e80*/  UISETP.NE.AND UP4, UPT, UR17, URZ, UPT ;  /* 0x000000ff1100728c */ /* 0x000fe4000bf85270 */
[----:B-1----:R-:W-:-:S09]  /*0e90*/  UISETP.EQ.U32.AND UP5, UPT, UR4, 0x1, UPT ;  /* 0x000000010400788c */ /* 0x002fd2000bfa2070 */
[----:B------:R-:W-:Y:S05]  /*0ea0*/  BRA.U !UP5, `(.L_x_16) ;  /* 0x000000010d087547 */ /* 0x000fea000b800000 */
[----:B---34-:R-:W-:Y:S01]  /*0eb0*/  UCGABAR_ARV ;  /* 0x00000000000079c7 */ /* 0x018fe20008000000 */
[----:B------:R-:W-:Y:S05]  /*0ec0*/  BRA `(.L_x_17) ;  /* 0x0000000000047947 */ /* 0x000fea0003800000 */
.L_x_16:
[----:B---34-:R-:W-:Y:S01]  /*0ed0*/  NOP ;  /* 0x0000000000007918 */ /* 0x018fe20000000000 */
.L_x_17:
[----:B------:R-:W1:Y:S01]  /*0ee0*/  S2UR UR7, SR_CTAID.X ;  /* 0x00000000000779c3 */ /* 0x000e620000002500 */
[----:B------:R-:W-:-:S05]  /*0ef0*/  CS2R.32 R84, SR_CgaSize ;  /* 0x0000000000547805 */ /* 0x000fca0000008a00 */
[----:B------:R-:W-:-:S05]  /*0f00*/  IMAD R84, R84, -0xa0, RZ ;  /* 0xffffff6054547824 */ /* 0x000fca00078e02ff */
[----:B------:R-:W-:-:S14]  /*0f10*/  R2UR UR5, R84 ;  /* 0x00000000540572ca */ /* 0x000fdc00000e0000 */
[----:B------:R-:W2:Y:S01]  /*0f20*/  LDCU UR5, c[0x0][UR5+0x2b0] ;  /* 0x00005600050577ac */ /* 0x000ea20008000800 */
[----:B------:R-:W-:-:S05]  /*0f30*/  CS2R.32 R84, SR_CgaSize ;  /* 0x0000000000547805 */ /* 0x000fca0000008a00 */
[----:B------:R-:W-:-:S05]  /*0f40*/  IMAD R84, R84, -0xa0, RZ ;  /* 0xffffff6054547824 */ /* 0x000fca00078e02ff */
[----:B------:R-:W-:-:S14]  /*0f50*/  R2UR UR4, R84 ;  /* 0x00000000540472ca */ /* 0x000fdc00000e0000 */
[----:B------:R-:W3:Y:S01]  /*0f60*/  LDCU UR4, c[0x0][UR4+0x2b4] ;  /* 0x00005680040477ac */ /* 0x000ee20008000800 */
[----:B------:R-:W4:Y:S01]  /*0f70*/  S2UR UR8, SR_CTAID.Y ;  /* 0x00000000000879c3 */ /* 0x000f220000002600 */
[----:B------:R-:W-:-:S05]  /*0f80*/  CS2R.32 R84, SR_CgaSize ;  /* 0x0000000000547805 */ /* 0x000fca0000008a00 */
[----:B------:R-:W-:-:S05]  /*0f90*/  IMAD R84, R84, -0xa0, RZ ;  /* 0xffffff6054547824 */ /* 0x000fca00078e02ff */
[----:B------:R-:W-:-:S14]  /*0fa0*/  R2UR UR9, R84 ;  /* 0x00000000540972ca */ /* 0x000fdc00000e0000 */
[----:B------:R-:W3:Y:S01]  /*0fb0*/  LDCU UR9, c[0x0][UR9+0x2a0] ;  /* 0x00005400090977ac */ /* 0x000ee20008000800 */
[----:B------:R-:W-:-:S05]  /*0fc0*/  CS2R.32 R84, SR_CgaSize ;  /* 0x0000000000547805 */ /* 0x000fca0000008a00 */
[----:B------:R-:W-:-:S05]  /*0fd0*/  IMAD R84, R84, -0xa0, RZ ;  /* 0xffffff6054547824 */ /* 0x000fca00078e02ff */
[----:B------:R-:W-:-:S14]  /*0fe0*/  R2UR UR10, R84 ;  /* 0x00000000540a72ca */ /* 0x000fdc00000e0000 */
[----:B------:R-:W3:Y:S01]  /*0ff0*/  LDCU UR10, c[0x0][UR10+0x2a4] ;  /* 0x000054800a0a77ac */ /* 0x000ee20008000800 */
[----:B------:R-:W3:Y:S01]  /*1000*/  S2UR UR11, SR_CgaCtaId ;  /* 0x00000000000b79c3 */ /* 0x000ee20000008800 */
[----:B------:R-:W3:Y:S01]  /*1010*/  LDCU UR21, c[0x0][0xb24] ;  /* 0x00016480ff1577ac */ /* 0x000ee20008000800 */
[----:B------:R-:W3:Y:S01]  /*1020*/  LDCU UR42, c[0x0][0xb24] ;  /* 0x00016480ff2a77ac */ /* 0x000ee20008000800 */
[----:B-1----:R-:W-:-:S05]  /*1030*/  I2FP.F32.U32 R3, UR7 ;  /* 0x0000000700037c45 */ /* 0x002fca0008201000 */
[----:B------:R-:W1:Y:S01]  /*1040*/  S2UR UR36, SR_CTAID.Z ;  /* 0x00000000002479c3 */ /* 0x000e620000002700 */
[----:B------:R-:W1:Y:S01]  /*1050*/  LDCU UR27, c[0x0][0xb30] ;  /* 0x00016600ff1b77ac */ /* 0x000e620008000800 */
[----:B--2---:R-:W-:Y:S01]  /*1060*/  FMUL R3, R3, UR5 ;  /* 0x0000000503037c20 */ /* 0x004fe20008400000 */
[----:B------:R-:W-:Y:S01]  /*1070*/  UMOV UR16, UR7 ;  /* 0x0000000700107c82 */ /* 0x000fe20008000000 */
[----:B----4-:R-:W-:Y:S01]  /*1080*/  I2FP.F32.U32 R2, UR8 ;  /* 0x0000000800027c45 */ /* 0x010fe20008201000 */
[----:B------:R-:W-:-:S03]  /*1090*/  UMOV UR20, UR8 ;  /* 0x0000000800147c82 */ /* 0x000fc60008000000 */
[----:B------:R-:W2:Y:S01]  /*10a0*/  F2I.U32.TRUNC.NTZ R3, R3 ;  /* 0x0000000300037305 */ /* 0x000ea2000020f000 */
[----:B---3--:R-:W-:Y:S01]  /*10b0*/  UISETP.GE.AND UP2, UPT, UR21, 0x1, UPT ;  /* 0x000000011500788c */ /* 0x008fe2000bf46270 */
[----:B------:R-:W-:Y:S01]  /*10c0*/  FMUL R2, R2, UR4 ;  /* 0x0000000402027c20 */ /* 0x000fe20008400000 */
[----:B------:R-:W-:-:S05]  /*10d0*/  USHF.L.U32 UR28, UR11, 0xa, URZ ;  /* 0x0000000a0b1c7899 */ /* 0x000fca00080006ff */
[----:B------:R-:W3:Y:S01]  /*10e0*/  F2I.U32.TRUNC.NTZ R2, R2 ;  /* 0x0000000200027305 */ /* 0x000ee2000020f000 */
[----:B--2---:R-:W-:Y:S02]  /*10f0*/  R2UR UR4, R3 ;  /* 0x00000000030472ca */ /* 0x004fe400000e0000 */
[----:B---3--:R-:W-:Y:S02]  /*1100*/  R2UR UR6, R2 ;  /* 0x00000000020672ca */ /* 0x008fe400000e0000 */
[----:B------:R-:W-:-:S09]  /*1110*/  PRMT R2, RZ, 0x7610, R2 ;  /* 0x00007610ff027816 */ /* 0x000fd20000000002 */
[----:B------:R-:W-:-:S04]  /*1120*/  UIADD3 UR5, UPT, UPT, -UR4, URZ, URZ ;  /* 0x000000ff04057290 */ /* 0x000fc8000fffe1ff */
[----:B------:R-:W-:Y:S02]  /*1130*/  UIMAD UR5, UR9, UR5, UR7 ;  /* 0x00000005090572a4 */ /* 0x000fe4000f8e0207 */
[----:B------:R-:W-:-:S04]  /*1140*/  UIADD3 UR4, UPT, UPT, -UR6, URZ, URZ ;  /* 0x000000ff06047290 */ /* 0x000fc8000fffe1ff */
[----:B------:R-:W-:Y:S01]  /*1150*/  IMAD.U32 R84, RZ, RZ, UR5 ;  /* 0x00000005ff547e24 */ /* 0x000fe2000f8e00ff */
[----:B------:R-:W-:-:S06]  /*1160*/  UIMAD UR4, UR10, UR4, UR8 ;  /* 0x000000040a0472a4 */ /* 0x000fcc000f8e0208 */
[----:B------:R-:W-:Y:S01]  /*1170*/  IMAD.U32 R83, RZ, RZ, UR4 ;  /* 0x00000004ff537e24 */ /* 0x000fe2000f8e00ff */
[----:B-1----:R-:W-:Y:S06]  /*1180*/  BRA.U UP4, `(.L_x_18) ;  /* 0x00000001042c7547 */ /* 0x002fec000b800000 */
[----:B------:R-:W-:Y:S02]  /*1190*/  R2UR UR5, R83 ;  /* 0x00000000530572ca */ /* 0x000fe400000e0000 */
[----:B------:R-:W-:-:S11]  /*11a0*/  R2UR UR4, R84 ;  /* 0x00000000540472ca */ /* 0x000fd600000e0000 */
[----:B------:R-:W-:Y:S02]  /*11b0*/  UISETP.NE.AND UP0, UPT, UR5, URZ, UPT ;  /* 0x000000ff0500728c */ /* 0x000fe4000bf05270 */
[----:B------:R-:W-:Y:S02]  /*11c0*/  UISETP.NE.AND UP1, UPT, UR5, 0x1, UPT ;  /* 0x000000010500788c */ /* 0x000fe4000bf25270 */
[----:B------:R-:W-:-:S04]  /*11d0*/  UISETP.EQ.OR UP0, UPT, UR4, URZ, !UP0 ;  /* 0x000000ff0400728c */ /* 0x000fc8000c702670 */
[----:B------:R-:W-:Y:S02]  /*11e0*/  USEL UR5, URZ, 0x1, !UP0 ;  /* 0x00000001ff057887 */ /* 0x000fe4000c000000 */
[----:B------:R-:W-:Y:S02]  /*11f0*/  UISETP.NE.AND UP0, UPT, UR4, URZ, UPT ;  /* 0x000000ff0400728c */ /* 0x000fe4000bf05270 */
[----:B------:R-:W-:-:S04]  /*1200*/  USEL UR4, URZ, 0x2, UP1 ;  /* 0x00000002ff047887 */ /* 0x000fc80008800000 */
[----:B------:R-:W-:-:S04]  /*1210*/  USEL UR4, UR4, 0x2, UP0 ;  /* 0x0000000204047887 */ /* 0x000fc80008000000 */
[----:B------:R-:W-:-:S06]  /*1220*/  UIADD3 UR4, UPT, UPT, UR5, UR4, URZ ;  /* 0x0000000405047290 */ /* 0x000fcc000fffe0ff */
[----:B------:R-:W-:Y:S02]  /*1230*/  IMAD.U32 R2, RZ, RZ, UR4 ;  /* 0x00000004ff027e24 */ /* 0x000fe4000f8e00ff */
.L_x_18:
[----:B------:R-:W-:Y:S05]  /*1240*/  BRA.U !UP2, `(.L_x_19) ;  /* 0x000000010ad47547 */ /* 0x000fea000b800000 */
[----:B------:R-:W1:Y:S01]  /*1250*/  LDCU.128 UR12, c[0x0][0xb10] ;  /* 0x00016200ff0c77ac */ /* 0x000e620008000c00 */
[----:B------:R-:W2:Y:S01]  /*1260*/  LDCU UR6, c[0x0][0x370] ;  /* 0x00006e00ff0677ac */ /* 0x000ea20008000800 */
[----:B------:R-:W3:Y:S01]  /*1270*/  LDCU UR5, c[0x0][0x374] ;  /* 0x00006e80ff0577ac */ /* 0x000ee20008000800 */
[----:B------:R-:W4:Y:S01]  /*1280*/  LDCU UR26, c[0x0][0xb0c] ;  /* 0x00016180ff1a77ac */ /* 0x000f220008000800 */
[----:B------:R-:W4:Y:S01]  /*1290*/  LDCU UR4, c[0x0][0xb20] ;  /* 0x00016400ff0477ac */ /* 0x000f220008000800 */
[----:B------:R-:W4:Y:S01]  /*12a0*/  LDCU.64 UR8, c[0x0][0xb28] ;  /* 0x00016500ff0877ac */ /* 0x000f220008000a00 */
[----:B-1----:R-:W-:Y:S02]  /*12b0*/  UISETP.NE.AND UP0, UPT, UR14, 0x1, UPT ;  /* 0x000000010e00788c */ /* 0x002fe4000bf05270 */
[----:B---3--:R-:W-:Y:S02]  /*12c0*/  UIMAD.WIDE.U32 UR10, UR5, UR15, URZ ;  /* 0x0000000f050a72a5 */ /* 0x008fe4000f8e00ff */
[----:B--2---:R-:W-:-:S02]  /*12d0*/  UIMAD.WIDE.U32 UR22, UR6, UR12, URZ ;  /* 0x0000000c061672a5 */ /* 0x004fc4000f8e00ff */
[----:B----4-:R-:W-:Y:S02]  /*12e0*/  UISETP.NE.AND UP1, UPT, UR26, 0x1, UPT ;  /* 0x000000011a00788c */ /* 0x010fe4000bf25270 */
[----:B------:R-:W-:Y:S01]  /*12f0*/  UISETP.NE.AND UP2, UPT, UR21, 0x1, UPT ;  /* 0x000000011500788c */ /* 0x000fe2000bf45270 */
[----:B------:R-:W-:Y:S02]  /*1300*/  UMOV UR10, UR11 ;  /* 0x0000000b000a7c82 */ /* 0x000fe40008000000 */
[----:B------:R-:W-:Y:S01]  /*1310*/  UMOV UR22, UR23 ;  /* 0x0000001700167c82 */ /* 0x000fe20008000000 */
[----:B------:R-:W-:Y:S02]  /*1320*/  @UP0 USHF.R.U32.HI UR5, URZ, UR4, UR10 ;  /* 0x00000004ff050299 */ /* 0x000fe4000801160a */
[----:B------:R-:W-:Y:S02]  /*1330*/  UIMAD.WIDE.U32 UR24, UR20, UR15, URZ ;  /* 0x0000000f141872a5 */ /* 0x000fe4000f8e00ff */
[----:B------:R-:W-:-:S02]  /*1340*/  UIMAD.WIDE.U32 UR10, UR5, UR8, URZ ;  /* 0x00000008050a72a5 */ /* 0x000fc4000f8e00ff */
[----:B------:R-:W-:Y:S02]  /*1350*/  @UP1 USHF.R.U32.HI UR6, URZ, UR13, UR22 ;  /* 0x0000000dff061299 */ /* 0x000fe40008011616 */
[----:B------:R-:W-:Y:S02]  /*1360*/  UIMAD.WIDE.U32 UR18, UR16, UR12, URZ ;  /* 0x0000000c101272a5 */ /* 0x000fe4000f8e00ff */
[----:B------:R-:W-:Y:S01]  /*1370*/  UIMAD.WIDE.U32 UR22, UR6, UR8, URZ ;  /* 0x00000008061672a5 */ /* 0x000fe2000f8e00ff */
[----:B------:R-:W-:Y:S01]  /*1380*/  UMOV UR24, UR25 ;  /* 0x0000001900187c82 */ /* 0x000fe20008000000 */
[----:B------:R-:W-:Y:S01]  /*1390*/  UMOV UR10, UR11 ;  /* 0x0000000b000a7c82 */ /* 0x000fe20008000000 */
[----:B------:R-:W-:Y:S02]  /*13a0*/  USHF.R.U32.HI UR24, URZ, UR4, UR24 ;  /* 0x00000004ff187299 */ /* 0x000fe40008011618 */
[----:B------:R-:W-:Y:S02]  /*13b0*/  @UP2 USHF.R.U32.HI UR5, URZ, UR9, UR10 ;  /* 0x00000009ff052299 */ /* 0x000fe4000801160a */
[----:B------:R-:W-:Y:S01]  /*13c0*/  UMOV UR7, UR23 ;  /* 0x0000001700077c82 */ /* 0x000fe20008000000 */
[----:B------:R-:W-:Y:S01]  /*13d0*/  UMOV UR18, UR19 ;  /* 0x0000001300127c82 */ /* 0x000fe20008000000 */
[----:B------:R-:W-:-:S02]  /*13e0*/  @UP2 USHF.R.U32.HI UR6, URZ, UR9, UR7 ;  /* 0x00000009ff062299 */ /* 0x000fc40008011607 */
[----:B------:R-:W-:Y:S02]  /*13f0*/  USHF.R.U32.HI UR18, URZ, UR13, UR18 ;  /* 0x0000000dff127299 */ /* 0x000fe40008011612 */
[----:B------:R-:W-:Y:S02]  /*1400*/  USEL UR4, UR20, UR24, !UP0 ;  /* 0x0000001814047287 */ /* 0x000fe4000c000000 */
[----:B------:R-:W-:Y:S02]  /*1410*/  UIMAD UR7, UR5, UR21, URZ ;  /* 0x00000015050772a4 */ /* 0x000fe4000f8e02ff */
[----:B------:R-:W-:Y:S02]  /*1420*/  USEL UR5, UR16, UR18, !UP1 ;  /* 0x0000001210057287 */ /* 0x000fe4000c800000 */
[----:B------:R-:W-:Y:S02]  /*1430*/  UIMAD UR12, UR6, UR21, URZ ;  /* 0x00000015060c72a4 */ /* 0x000fe4000f8e02ff */
[----:B------:R-:W-:-:S02]  /*1440*/  UISETP.GE.AND UP0, UPT, UR4, UR7, UPT ;  /* 0x000000070400728c */ /* 0x000fc4000bf06270 */
[----:B------:R-:W-:Y:S02]  /*1450*/  UIMAD.WIDE.U32 UR10, UR4, UR8, URZ ;  /* 0x00000008040a72a5 */ /* 0x000fe4000f8e00ff */
[----:B------:R-:W-:Y:S02]  /*1460*/  UISETP.GE.OR UP0, UPT, UR5, UR12, UP0 ;  /* 0x0000000c0500728c */ /* 0x000fe40008706670 */
[----:B------:R-:W-:Y:S02]  /*1470*/  UIMAD.WIDE.U32 UR12, UR5, UR8, URZ ;  /* 0x00000008050c72a5 */ /* 0x000fe4000f8e00ff */
[----:B------:R-:W-:Y:S01]  /*1480*/  UIADD3 UR10, UPT, UPT, -UR4, URZ, URZ ;  /* 0x000000ff040a7290 */ /* 0x000fe2000fffe1ff */
[----:B------:R-:W-:Y:S01]  /*1490*/  UMOV UR8, UR11 ;  /* 0x0000000b00087c82 */ /* 0x000fe20008000000 */
[----:B------:R-:W-:Y:S02]  /*14a0*/  UIADD3 UR11, UPT, UPT, -UR5, URZ, URZ ;  /* 0x000000ff050b7290 */ /* 0x000fe4000fffe1ff */
[----:B------:R-:W-:-:S03]  /*14b0*/  USHF.R.U32.HI UR8, URZ, UR9, UR8 ;  /* 0x00000009ff087299 */ /* 0x000fc60008011608 */
[----:B------:R-:W-:Y:S01]  /*14c0*/  @!UP0 UMOV UR7, UR13 ;  /* 0x0000000d00078c82 */ /* 0x000fe20008000000 */
[----:B------:R-:W-:Y:S02]  /*14d0*/  UIMAD UR20, UR14, UR10, UR20 ;  /* 0x0000000a0e1472a4 */ /* 0x000fe4000f8e0214 */
[----:B------:R-:W-:Y:S02]  /*14e0*/  USEL UR8, UR4, UR8, !UP2 ;  /* 0x0000000804087287 */ /* 0x000fe4000d000000 */
[----:B------:R-:W-:Y:S02]  /*14f0*/  @!UP0 USHF.R.U32.HI UR7, URZ, UR9, UR7 ;  /* 0x00000009ff078299 */ /* 0x000fe40008011607 */
[----:B------:R-:W-:Y:S02]  /*1500*/  UIADD3 UR9, UPT, UPT, -UR8, URZ, URZ ;  /* 0x000000ff08097290 */ /* 0x000fe4000fffe1ff */
[----:B------:R-:W-:Y:S02]  /*1510*/  @!UP0 USEL UR7, UR5, UR7, !UP2 ;  /* 0x0000000705078287 */ /* 0x000fe4000d000000 */
[----:B------:R-:W-:-:S02]  /*1520*/  UIMAD UR9, UR21, UR9, UR4 ;  /* 0x00000009150972a4 */ /* 0x000fc4000f8e0204 */
[----:B------:R-:W-:Y:S02]  /*1530*/  @!UP0 UIADD3 UR8, UPT, UPT, UR8, -UR7, URZ ;  /* 0x8000000708088290 */ /* 0x000fe4000fffe0ff */
[----:B------:R-:W-:Y:S02]  /*1540*/  @!UP0 UIMAD UR6, UR9, UR6, UR7 ;  /* 0x00000006090682a4 */ /* 0x000fe4000f8e0207 */
[----:B------:R-:W-:Y:S02]  /*1550*/  @!UP0 UIMAD UR4, UR8, UR21, UR5 ;  /* 0x00000015080482a4 */ /* 0x000fe4000f8e0205 */
[----:B------:R-:W-:Y:S02]  /*1560*/  UIMAD UR16, UR26, UR11, UR16 ;  /* 0x0000000b1a1072a4 */ /* 0x000fe4000f8e0210 */
[----:B------:R-:W-:Y:S01]  /*1570*/  UIMAD UR20, UR4, UR14, UR20 ;  /* 0x0000000e041472a4 */ /* 0x000fe2000f8e0214 */
[----:B------:R-:W-:Y:S02]  /*1580*/  @!UP0 UMOV UR5, UR6 ;  /* 0x0000000600058c82 */ /* 0x000fe40008000000 */
[----:B------:R-:W-:-:S12]  /*1590*/  UIMAD UR16, UR5, UR26, UR16 ;  /* 0x0000001a051072a4 */ /* 0x000fd8000f8e0210 */
.L_x_19:
[----:B------:R-:W-:Y:S02]  /*15a0*/  UISETP.NE.AND UP1, UPT, UR27, 0x1, UPT ;  /* 0x000000011b00788c */ /* 0x000fe4000bf25270 */
[----:B------:R-:W-:Y:S02]  /*15b0*/  UISETP.NE.AND UP0, UPT, UR17, 0x2, UPT ;  /* 0x000000021100788c */ /* 0x000fe4000bf05270 */
[----:B------:R-:W-:-:S05]  /*15c0*/  ULOP3.LUT UR28, UR28, 0x400, URZ, 0xc0, !UPT ;  /* 0x000004001c1c7892 */ /* 0x000fca000f8ec0ff */
[----:B------:R-:W-:Y:S07]  /*15d0*/  BRA.U UP1, `(.L_x_20) ;  /* 0x0000000101447547 */ /* 0x000fee000b800000 */
[----:B------:R-:W1:Y:S01]  /*15e0*/  LDCU.128 UR8, c[0x0][0xb10] ;  /* 0x00016200ff0877ac */ /* 0x000e620008000c00 */
[----:B------:R-:W2:Y:S01]  /*15f0*/  LDCU UR12, c[0x0][0xb0c] ;  /* 0x00016180ff0c77ac */ /* 0x000ea20008000800 */
[----:B------:R-:W3:Y:S01]  /*1600*/  LDCU UR13, c[0x0][0xb20] ;  /* 0x00016400ff0d77ac */ /* 0x000ee20008000800 */
[----:B-1----:R-:W-:Y:S02]  /*1610*/  UIMAD.WIDE.U32 UR6, UR16, UR8, URZ ;  /* 0x00000008100672a5 */ /* 0x002fe4000f8e00ff */
[----:B------:R-:W-:Y:S02]  /*1620*/  UIMAD.WIDE.U32 UR4, UR20, UR11, URZ ;  /* 0x0000000b140472a5 */ /* 0x000fe4000f8e00ff */
[----:B--2---:R-:W-:Y:S02]  /*1630*/  UISETP.NE.AND UP2, UPT, UR12, 0x1, UPT ;  /* 0x000000010c00788c */ /* 0x004fe4000bf45270 */
[----:B------:R-:W-:Y:S01]  /*1640*/  UISETP.NE.AND UP1, UPT, UR10, 0x1, UPT ;  /* 0x000000010a00788c */ /* 0x000fe2000bf25270 */
[----:B------:R-:W-:-:S02]  /*1650*/  UMOV UR6, UR7 ;  /* 0x0000000700067c82 */ /* 0x000fc40008000000 */
[----:B------:R-:W-:Y:S01]  /*1660*/  UMOV UR4, UR5 ;  /* 0x0000000500047c82 */ /* 0x000fe20008000000 */
[----:B------:R-:W-:Y:S02]  /*1670*/  USHF.R.U32.HI UR6, URZ, UR9, UR6 ;  /* 0x00000009ff067299 */ /* 0x000fe40008011606 */
[----:B---3--:R-:W-:Y:S02]  /*1680*/  USHF.R.U32.HI UR4, URZ, UR13, UR4 ;  /* 0x0000000dff047299 */ /* 0x008fe40008011604 */
[----:B------:R-:W-:Y:S02]  /*1690*/  USEL UR5, UR16, UR6, !UP2 ;  /* 0x0000000610057287 */ /* 0x000fe4000d000000 */
[----:B------:R-:W-:-:S04]  /*16a0*/  USEL UR4, UR20, UR4, !UP1 ;  /* 0x0000000414047287 */ /* 0x000fc8000c800000 */
[----:B------:R-:W-:Y:S02]  /*16b0*/  UIADD3 UR6, UPT, UPT, UR5, -UR4, URZ ;  /* 0x8000000405067290 */ /* 0x000fe4000fffe0ff */
[----:B------:R-:W-:Y:S02]  /*16c0*/  UIADD3 UR4, UPT, UPT, -UR5, UR4, URZ ;  /* 0x0000000405047290 */ /* 0x000fe4000fffe1ff */
[----:B------:R-:W-:Y:S02]  /*16d0*/  UIMAD UR20, UR6, UR10, UR20 ;  /* 0x0000000a061472a4 */ /* 0x000fe4000f8e0214 */
[----:B------:R-:W-:-:S12]  /*16e0*/  UIMAD UR16, UR4, UR12, UR16 ;  /* 0x0000000c041072a4 */ /* 0x000fd8000f8e0210 */
.L_x_20:
[----:B------:R-:W-:Y:S05]  /*16f0*/  BRA.U !UP5, `(.L_x_21) ;  /* 0x000000010d0c7547 */ /* 0x000fea000b800000 */
[----:B------:R-:W-:Y:S01]  /*1700*/  UCGABAR_WAIT ;  /* 0x0000000000007dc7 */ /* 0x000fe20008000000 */
[----:B------:R-:W-:Y:S01]  /*1710*/  CCTL.IVALL ;  /* 0x00000000ff00798f */ /* 0x000fe20002000000 */
[----:B------:R-:W-:Y:S05]  /*1720*/  BRA `(.L_x_22) ;  /* 0x0000000000047947 */ /* 0x000fea0003800000 */
.L_x_21:
[----:B------:R-:W-:Y:S06]  /*1730*/  BAR.SYNC.DEFER_BLOCKING 0x0 ;  /* 0x0000000000007b1d */ /* 0x000fec0000010000 */
.L_x_22:
[----:B------:R-:W-:Y:S05]  /*1740*/  BRA.U UP0, `(.L_x_23) ;  /* 0x0000001500787547 */ /* 0x000fea000b800000 */
[----:B------:R-:W1:Y:S01]  /*1750*/  LDCU UR6, c[0x0][0x38c] ;  /* 0x00007180ff0677ac */ /* 0x000e620008000800 */
[----:B------:R-:W2:Y:S01]  /*1760*/  S2UR UR8, SR_CgaCtaId ;  /* 0x00000000000879c3 */ /* 0x000ea20000008800 */
[----:B------:R-:W-:Y:S01]  /*1770*/  PLOP3.LUT P1, PT, PT, PT, UP3, 0x80, 0x8 ;  /* 0x000000000008781c */ /* 0x000fe20003f2f038 */
[----:B------:R-:W-:Y:S01]  /*1780*/  IMAD.MOV.U32 R12, RZ, RZ, 0x1 ;  /* 0x00000001ff0c7424 */ /* 0x000fe200078e00ff */
[----:B------:R-:W-:Y:S01]  /*1790*/  UMOV UR7, 0x400 ;  /* 0x0000040000077882 */ /* 0x000fe20000000000 */
[----:B------:R-:W-:Y:S01]  /*17a0*/  UISETP.NE.AND UP1, UPT, UR17, URZ, UPT ;  /* 0x000000ff1100728c */ /* 0x000fe2000bf25270 */
[----:B------:R-:W-:Y:S02]  /*17b0*/  ISETP.EQ.OR P2, PT, R0, RZ, P3 ;  /* 0x000000ff0000720c */ /* 0x000fe40001f42670 */
[----:B------:R-:W-:Y:S02]  /*17c0*/  CS2R R10, SRZ ;  /* 0x00000000000a7805 */ /* 0x000fe4000001ff00 */
[----:B------:R-:W-:Y:S01]  /*17d0*/  PLOP3.LUT P1, PT, P1, PT, PT, 0x8, 0x80 ;  /* 0x000000000080781c */ /* 0x000fe20000f2e170 */
[----:B------:R-:W-:Y:S01]  /*17e0*/  IMAD.MOV.U32 R9, RZ, RZ, RZ ;  /* 0x000000ffff097224 */ /* 0x000fe200078e00ff */
[----:B------:R-:W3:Y:S01]  /*17f0*/  LDCU UR40, c[0x0][0x370] ;  /* 0x00006e00ff2877ac */ /* 0x000ee20008000800 */
[----:B------:R-:W-:Y:S01]  /*1800*/  IMAD.MOV.U32 R8, RZ, RZ, 0x1 ;  /* 0x00000001ff087424 */ /* 0x000fe200078e00ff */
[----:B------:R-:W4:Y:S01]  /*1810*/  LDCU.64 UR26, c[0x0][0x348] ;  /* 0x00006900ff1a77ac */ /* 0x000f220008000a00 */
[----:B-1----:R-:W-:-:S02]  /*1820*/  UIADD3 UR5, UPT, UPT, UR6, 0x1f, URZ ;  /* 0x0000001f06057890 */ /* 0x002fc4000fffe0ff */
[----:B------:R-:W-:Y:S02]  /*1830*/  USHF.R.U32.HI UR45, URZ, 0x5, UR28 ;  /* 0x00000005ff2d7899 */ /* 0x000fe4000801161c */
[----:B------:R-:W-:Y:S02]  /*1840*/  USHF.R.S32.HI UR4, URZ, 0x1f, UR5 ;  /* 0x0000001fff047899 */ /* 0x000fe40008011405 */
[----:B------:R-:W-:Y:S02]  /*1850*/  UIADD3 UR46, UPT, UPT, UR6, 0x3e, URZ ;  /* 0x0000003e062e7890 */ /* 0x000fe4000fffe0ff */
[----:B------:R-:W-:Y:S02]  /*1860*/  ULEA.HI UR4, UR4, UR5, URZ, 0x5 ;  /* 0x0000000504047291 */ /* 0x000fe4000f8f28ff */
[----:B------:R-:W-:Y:S02]  /*1870*/  UIADD3 UR5, UPT, UPT, UR6, -0x1, URZ ;  /* 0xffffffff06057890 */ /* 0x000fe4000fffe0ff */
[----:B------:R-:W-:-:S02]  /*1880*/  USHF.R.S32.HI UR43, URZ, 0x5, UR4 ;  /* 0x00000005ff2b7899 */ /* 0x000fc40008011404 */
[----:B------:R-:W-:Y:S02]  /*1890*/  UISETP.GE.U32.AND UP2, UPT, UR5, -0x3f, UPT ;  /* 0xffffffc10500788c */ /* 0x000fe4000bf46070 */
[----:B------:R-:W-:Y:S02]  /*18a0*/  UISETP.LT.U32.AND UP0, UPT, UR43, 0x9, UPT ;  /* 0x000000092b00788c */ /* 0x000fe4000bf01070 */
[----:B--2---:R-:W-:Y:S02]  /*18b0*/  ULEA UR7, UR8, UR7, 0x18 ;  /* 0x0000000708077291 */ /* 0x004fe4000f8ec0ff */
[----:B------:R-:W-:Y:S02]  /*18c0*/  USEL UR41, UR43, 0x9, UP0 ;  /* 0x000000092b297887 */ /* 0x000fe40008000000 */
[----:B------:R-:W-:Y:S02]  /*18d0*/  ULEA UR29, UR28, UR7, 0x1 ;  /* 0x000000071c1d7291 */ /* 0x000fe4000f8e08ff */
[----:B------:R-:W-:-:S02]  /*18e0*/  UIADD3 UR21, UPT, UPT, UR41, -0x1, URZ ;  /* 0xffffffff29157890 */ /* 0x000fc4000fffe0ff */
[----:B------:R-:W-:Y:S01]  /*18f0*/  @UP2 UIADD3 UR21, UPT, UPT, UR41, URZ, URZ ;  /* 0x000000ff29152290 */ /* 0x000fe2000fffe0ff */
[----:B------:R-:W1:Y:S01]  /*1900*/  LDCU UR39, c[0x0][0x374] ;  /* 0x00006e80ff2777ac */ /* 0x000e620008000800 */
[----:B------:R-:W-:Y:S02]  /*1910*/  USEL UR24, UR48, 0x2, UP1 ;  /* 0x0000000230187887 */ /* 0x000fe40008800000 */
[----:B------:R-:W-:Y:S02]  /*1920*/  UIADD3 UR29, UPT, UPT, UR29, 0x8800, URZ ;  /* 0x000088001d1d7890 */ /* 0x000fe4000fffe0ff */
[----:B------:R-:W-:Y:S02]  /*1930*/  UIADD3 UR44, UPT, UPT, UR43, -UR41, URZ ;  /* 0x800000292b2c7290 */ /* 0x000fe4000fffe0ff */
[----:B------:R-:W-:Y:S01]  /*1940*/  UIADD3 UR21, UPT, UPT, UR21, 0x1, URZ ;  /* 0x0000000115157890 */ /* 0x000fe2000fffe0ff */
[----:B---34-:R-:W-:-:S11]  /*1950*/  UMOV UR5, URZ ;  /* 0x000000ff00057c82 */ /* 0x018fd60008000000 */
.L_x_43:
[----:B------:R-:W2:Y:S02]  /*1960*/  S2UR UR4, SR_CgaCtaId ;  /* 0x00000000000479c3 */ /* 0x000ea40000008800 */
[----:B--2---:R-:W-:-:S09]  /*1970*/  UISETP.NE.AND UP0, UPT, UR4, URZ, UPT ;  /* 0x000000ff0400728c */ /* 0x004fd2000bf05270 */
[----:B-1----:R-:W-:Y:S05]  /*1980*/  BRA.U UP0, `(.L_x_24) ;  /* 0x0000000100287547 */ /* 0x002fea000b800000 */
[----:B------:R-:W-:Y:S02]  /*1990*/  LEA R0, R9, UR7, 0x3 ;  /* 0x0000000709007c11 */ /* 0x000fe4000f8e18ff */
[----:B------:R-:W-:-:S04]  /*19a0*/  SHF.L.U32 R3, R8, 0x1f, RZ ;  /* 0x0000001f08037819 */ /* 0x000fc800000006ff */
[----:B------:R-:W2:Y:S02]  /*19b0*/  SYNCS.PHASECHK.TRANS64.TRYWAIT P0, [R0+URZ+0x150], R3 ;  /* 0x00015003000075a7 */ /* 0x000ea400080011ff */
[----:B--2---:R-:W-:Y:S05]  /*19c0*/  @!P0 BRA `(.L_x_25) ;  /* 0x0000007c00c08947 */ /* 0x004fea0003800000 */
.L_x_144:
[----:B------:R3:W-:Y:S01]  /*19d0*/  SYNCS.ARRIVE.TRANS64.A1T0 RZ, [R0+URZ+0x140], RZ ;  /* 0x000140ff00ff79a7 */ /* 0x0007e200081000ff */
[----:B------:R-:W-:-:S05]  /*19e0*/  VIADD R9, R9, 0x1 ;  /* 0x0000000109097836 */ /* 0x000fca0000000000 */
[----:B------:R-:W-:-:S04]  /*19f0*/  ISETP.NE.AND P0, PT, R9, 0x2, PT ;  /* 0x000000020900780c */ /* 0x000fc80003f05270 */
[----:B--2---:R-:W-:Y:S02]  /*1a00*/  SEL R3, RZ, 0x1, P0 ;  /* 0x00000001ff037807 */ /* 0x004fe40000000000 */
[----:B------:R-:W-:Y:S02]  /*1a10*/  SEL R9, R9, RZ, P0 ;  /* 0x000000ff09097207 */ /* 0x000fe40000000000 */
[----:B------:R-:W-:-:S07]  /*1a20*/  LOP3.LUT R8, R8, R3, RZ, 0x3c, !PT ;  /* 0x0000000308087212 */ /* 0x000fce00078e3cff */
.L_x_24:
[----:B------:R-:W-:Y:S01]  /*1a30*/  ULEA UR4, UR5, UR7, 0x3 ;  /* 0x0000000705047291 */ /* 0x000fe2000f8e18ff */
[----:B---3--:R-:W-:Y:S01]  /*1a40*/  SHF.L.U32 R0, R12, 0x1f, RZ ;  /* 0x0000001f0c007819 */ /* 0x008fe200000006ff */
[----:B------:R-:W-:Y:S02]  /*1a50*/  UISETP.GE.U32.AND UP0, UPT, UR46, 0x3f, UPT ;  /* 0x0000003f2e00788c */ /* 0x000fe4000bf06070 */
[----:B------:R-:W-:Y:S02]  /*1a60*/  USHF.L.U32 UR11, UR20, 0x8, URZ ;  /* 0x00000008140b7899 */ /* 0x000fe400080006ff */
[----:B------:R-:W-:Y:S01]  /*1a70*/  ULEA UR35, UR16, UR45, 0x6 ;  /* 0x0000002d10237291 */ /* 0x000fe2000f8e30ff */
[----:B------:R-:W-:Y:S02]  /*1a80*/  UMOV UR13, URZ ;  /* 0x000000ff000d7c82 */ /* 0x000fe40008000000 */
[----:B------:R2:W3:Y:S02]  /*1a90*/  SYNCS.PHASECHK.TRANS64.TRYWAIT P0, [UR4+0x48], R0 ;  /* 0x00004800ff0075a7 */ /* 0x0004e40008001104 */
[----:B------:R-:W-:Y:S07]  /*1aa0*/  BRA.U !UP0, `(.L_x_26) ;  /* 0x0000000108c07547 */ /* 0x000fee000b800000 */
[----:B------:R-:W-:Y:S01]  /*1ab0*/  UMOV UR6, URZ ;  /* 0x000000ff00067c82 */ /* 0x000fe20008000000 */
[----:B------:R-:W-:-:S05]  /*1ac0*/  UMOV UR4, UR5 ;  /* 0x0000000500047c82 */ /* 0x000fca0008000000 */
.L_x_32:
[----:B------:R-:W-:Y:S01]  /*1ad0*/  ULEA UR33, UR4, UR7, 0x3 ;  /* 0x0000000704217291 */ /* 0x000fe2000f8e18ff */
[----:B---3--:R-:W-:Y:S01]  /*1ae0*/  @!P3 MOV R2, 0x5000 ;  /* 0x000050000002b802 */ /* 0x008fe20000000f00 */
[----:B-1-3--:R-:W-:Y:S10]  /*1af0*/  @P0 BRA `(.L_x_27) ;  /* 0x00000000000c0947 */ /* 0x00aff40003800000 */
[----:B------:R-:W-:-:S04]  /*1b00*/  SHF.L.U32 R3, R12, 0x1f, RZ ;  /* 0x0000001f0c037819 */ /* 0x000fc800000006ff */
[----:B------:R-:W3:Y:S02]  /*1b10*/  SYNCS.PHASECHK.TRANS64.TRYWAIT P0, [UR33+0x48], R3 ;  /* 0x00004803ff0075a7 */ /* 0x000ee40008001121 */
[----:B---3--:R-:W-:Y:S05]  /*1b20*/  @!P0 BRA `(.L_x_28) ;  /* 0x0000007c007c8947 */ /* 0x008fea0003800000 */
.L_x_27:
[----:B------:R3:W-:Y:S01]  /*1b30*/  @!P3 SYNCS.ARRIVE.TRANS64 RZ, [UR33], R2 ;  /* 0x00000002ffffb9a7 */ /* 0x0007e20008000021 */
[----:B------:R-:W-:-:S04]  /*1b40*/  ULOP3.LUT UR5, UR24, 0x2, URZ, 0xfc, !UPT ;  /* 0x0000000218057892 */ /* 0x000fc8000f8efcff */
[----:B------:R-:W-:-:S09]  /*1b50*/  UISETP.NE.AND UP0, UPT, UR5, 0x2, UPT ;  /* 0x000000020500788c */ /* 0x000fd2000bf05270 */
[----:B------:R-:W-:Y:S05]  /*1b60*/  BRA.U UP0, `(.L_x_29) ;  /* 0x0000000100047547 */ /* 0x000fea000b800000 */
[----:B-1----:R-:W-:Y:S05]  /*1b70*/  BPT.TRAP 0x1 ;  /* 0x000000040000795c */ /* 0x002fea0000300000 */
.L_x_29:
[----:B------:R-:W-:Y:S04]  /*1b80*/  BSSY.RECONVERGENT B0, `(.L_x_30) ;  /* 0x0000003000007945 */ /* 0x000fe80003800200 */
[----:B------:R-:W-:Y:S05]  /*1b90*/  @P2 BRA `(.L_x_31) ;  /* 0x0000000000042947 */ /* 0x000fea0003800000 */
[----:B-1----:R-:W-:Y:S05]  /*1ba0*/  BPT.TRAP 0x1 ;  /* 0x000000040000795c */ /* 0x002fea0000300000 */
.L_x_31:
[----:B-1----:R-:W-:Y:S05]  /*1bb0*/  BSYNC.RECONVERGENT B0 ;  /* 0x0000000000007941 */ /* 0x002fea0003800200 */
.L_x_30:
[----:B------:R-:W-:Y:S02]  /*1bc0*/  UIADD3 UR5, UPT, UPT, UR4, 0x1, URZ ;  /* 0x0000000104057890 */ /* 0x000fe4000fffe0ff */
[----:B------:R-:W-:Y:S02]  /*1bd0*/  UIADD3 UR16, UP1, UPT, UR26, 0x80, URZ ;  /* 0x000000801a107890 */ /* 0x000fe4000ff3e0ff */
[----:B------:R-:W-:Y:S02]  /*1be0*/  UISETP.NE.AND UP0, UPT, UR5, 0x9, UPT ;  /* 0x000000090500788c */ /* 0x000fe4000bf05270 */
[----:B------:R-:W-:Y:S02]  /*1bf0*/  USHF.L.U32 UR34, UR6, 0x5, URZ ;  /* 0x0000000506227899 */ /* 0x000fe400080006ff */
[----:B------:R-:W-:Y:S02]  /*1c00*/  USEL UR9, URZ, 0x1, UP0 ;  /* 0x00000001ff097887 */ /* 0x000fe40008000000 */
[----:B------:R-:W-:-:S02]  /*1c10*/  USEL UR5, UR5, URZ, UP0 ;  /* 0x000000ff05057287 */ /* 0x000fc40008000000 */
[----:B------:R-:W-:Y:S02]  /*1c20*/  UIADD3 UR14, UP0, UPT, UR26, 0x180, URZ ;  /* 0x000001801a0e7890 */ /* 0x000fe4000ff1e0ff */
[----:B------:R-:W-:Y:S01]  /*1c30*/  ULEA UR8, UR5, UR7, 0x3 ;  /* 0x0000000705087291 */ /* 0x000fe2000f8e18ff */
[----:B------:R-:W-:Y:S01]  /*1c40*/  LOP3.LUT R12, R12, UR9, RZ, 0x3c, !PT ;  /* 0x000000090c0c7c12 */ /* 0x000fe2000f8e3cff */
[----:B------:R-:W-:Y:S02]  /*1c50*/  ULEA UR9, UR4, UR28, 0xb ;  /* 0x0000001c04097291 */ /* 0x000fe4000f8e58ff */
[----:B------:R-:W-:Y:S01]  /*1c60*/  UIADD3.X UR17, UPT, UPT, URZ, UR27, URZ, UP1, !UPT ;  /* 0x0000001bff117290 */ /* 0x000fe20008ffe4ff */
[----:B--2---:R-:W-:Y:S01]  /*1c70*/  SHF.L.U32 R0, R12, 0x1f, RZ ;  /* 0x0000001f0c007819 */ /* 0x004fe200000006ff */
[----:B------:R-:W-:Y:S02]  /*1c80*/  ULEA UR9, UR9, UR7, 0x1 ;  /* 0x0000000709097291 */ /* 0x000fe4000f8e08ff */
[----:B------:R-:W-:Y:S01]  /*1c90*/  UIADD3.X UR15, UPT, UPT, URZ, UR27, URZ, UP0, !UPT ;  /* 0x0000001bff0f7290 */ /* 0x000fe200087fe4ff */
[----:B------:R4:W1:Y:S01]  /*1ca0*/  SYNCS.PHASECHK.TRANS64.TRYWAIT P0, [UR8+0x48], R0 ;  /* 0x00004800ff0075a7 */ /* 0x0008620008001108 */
[----:B------:R-:W-:-:S02]  /*1cb0*/  ULEA UR8, UR4, UR7, 0xe ;  /* 0x0000000704087291 */ /* 0x000fc4000f8e70ff */
[----:B------:R-:W-:Y:S02]  /*1cc0*/  UIADD3 UR32, UPT, UPT, UR9, 0x8800, URZ ;  /* 0x0000880009207890 */ /* 0x000fe4000fffe0ff */
[----:B------:R-:W-:Y:S01]  /*1cd0*/  UIADD3 UR8, UPT, UPT, UR8, 0x11800, URZ ;  /* 0x0001180008087890 */ /* 0x000fe2000fffe0ff */
[----:B------:R-:W-:Y:S01]  /*1ce0*/  UMOV UR13, 0x30000 ;  /* 0x00030000000d7882 */ /* 0x000fe20000000000 */
[----:B------:R-:W-:Y:S01]  /*1cf0*/  UMOV UR18, 0x0 ;  /* 0x0000000000127882 */ /* 0x000fe20000000000 */
[----:B------:R-:W-:Y:S01]  /*1d00*/  UMOV UR19, 0x10000000 ;  /* 0x1000000000137882 */ /* 0x000fe20000000000 */
[----:B------:R-:W-:Y:S01]  /*1d10*/  UMOV UR12, UR36 ;  /* 0x00000024000c7c82 */ /* 0x000fe20008000000 */
[----:B------:R-:W-:Y:S01]  /*1d20*/  UMOV UR9, UR33 ;  /* 0x0000002100097c82 */ /* 0x000fe20008000000 */
[----:B------:R-:W-:Y:S01]  /*1d30*/  UMOV UR10, UR34 ;  /* 0x00000022000a7c82 */ /* 0x000fe20008000000 */
[----:B------:R2:W-:Y:S01]  /*1d40*/  UTMALDG.3D.MULTICAST [UR32], [UR16], UR13, desc[UR18] ;  /* 0x00001220100073b4 */ /* 0x0005e2000801180d */
[----:B------:R-:W-:Y:S01]  /*1d50*/  UIADD3 UR6, UPT, UPT, UR6, 0x1, URZ ;  /* 0x0000000106067890 */ /* 0x000fe2000fffe0ff */
[----:B------:R-:W-:-:S03]  /*1d60*/  UMOV UR4, UR5 ;  /* 0x0000000500047c82 */ /* 0x000fc60008000000 */
[----:B------:R-:W-:Y:S01]  /*1d70*/  UISETP.NE.AND UP0, UPT, UR6, UR21, UPT ;  /* 0x000000150600728c */ /* 0x000fe2000bf05270 */
[----:B------:R4:W-:Y:S01]  /*1d80*/  UTMALDG.3D [UR8], [UR14], desc[UR18] ;  /* 0x000012080e0075b4 */ /* 0x0009e20008011000 */
[----:B--2---:R-:W-:-:S07]  /*1d90*/  UMOV UR13, UR21 ;  /* 0x00000015000d7c82 */ /* 0x004fce0008000000 */
[----:B----4-:R-:W-:Y:S05]  /*1da0*/  BRA.U UP0, `(.L_x_32) ;  /* 0xfffffffd00487547 */ /* 0x010fea000b83ffff */
.L_x_26:
[----:B------:R-:W-:Y:S01]  /*1db0*/  ULEA UR4, UR5, UR7, 0x3 ;  /* 0x0000000705047291 */ /* 0x000fe2000f8e18ff */
[----:B--2---:R-:W-:Y:S01]  /*1dc0*/  SHF.L.U32 R0, R12, 0x1f, RZ ;  /* 0x0000001f0c007819 */ /* 0x004fe200000006ff */
[----:B------:R-:W-:Y:S01]  /*1dd0*/  @!P1 SYNCS.ARRIVE.TRANS64.A1T0 RZ, [UR7+0xd8], RZ ;  /* 0x0000d8ffffff99a7 */ /* 0x000fe20008100007 */
[----:B------:R-:W-:-:S06]  /*1de0*/  UISETP.GT.AND UP0, UPT, UR43, UR41, UPT ;  /* 0x000000292b00728c */ /* 0x000fcc000bf04270 */
[----:B-1-3--:R1:W2:Y:S03]  /*1df0*/  SYNCS.PHASECHK.TRANS64.TRYWAIT P0, [UR4+0x48], R0 ;  /* 0x00004800ff0075a7 */ /* 0x00a2a60008001104 */
[----:B------:R-:W-:Y:S05]  /*1e00*/  BRA.U !UP0, `(.L_x_33) ;  /* 0x0000000108bc7547 */ /* 0x000fea000b800000 */
[----:B------:R-:W-:Y:S01]  /*1e10*/  UIADD3 UR25, UPT, UPT, UR44, UR13, URZ ;  /* 0x0000000d2c197290 */ /* 0x000fe2000fffe0ff */
[----:B------:R-:W-:-:S11]  /*1e20*/  UMOV UR4, UR5 ;  /* 0x0000000500047c82 */ /* 0x000fd60008000000 */
.L_x_39:
[----:B------:R-:W-:Y:S01]  /*1e30*/  ULEA UR17, UR4, UR7, 0x3 ;  /* 0x0000000704117291 */ /* 0x000fe2000f8e18ff */
[----:B--2---:R-:W-:Y:S01]  /*1e40*/  @!P3 MOV R2, 0x5000 ;  /* 0x000050000002b802 */ /* 0x004fe20000000f00 */
[----:B--2-4-:R-:W-:Y:S10]  /*1e50*/  @P0 BRA `(.L_x_34) ;  /* 0x00000000000c0947 */ /* 0x014ff40003800000 */
[----:B------:R-:W-:-:S04]  /*1e60*/  SHF.L.U32 R3, R12, 0x1f, RZ ;  /* 0x0000001f0c037819 */ /* 0x000fc800000006ff */
[----:B------:R-:W2:Y:S02]  /*1e70*/  SYNCS.PHASECHK.TRANS64.TRYWAIT P0, [UR17+0x48], R3 ;  /* 0x00004803ff0075a7 */ /* 0x000ea40008001111 */
[----:B--2---:R-:W-:Y:S05]  /*1e80*/  @!P0 BRA `(.L_x_35) ;  /* 0x0000007800bc8947 */ /* 0x004fea0003800000 */
.L_x_34:
[----:B------:R2:W-:Y:S01]  /*1e90*/  @!P3 SYNCS.ARRIVE.TRANS64 RZ, [UR17], R2 ;  /* 0x00000002ffffb9a7 */ /* 0x0005e20008000011 */
[----:B------:R-:W-:-:S04]  /*1ea0*/  ULOP3.LUT UR5, UR24, 0x2, URZ, 0xfc, !UPT ;  /* 0x0000000218057892 */ /* 0x000fc8000f8efcff */
[----:B------:R-:W-:-:S09]  /*1eb0*/  UISETP.NE.AND UP0, UPT, UR5, 0x2, UPT ;  /* 0x000000020500788c */ /* 0x000fd2000bf05270 */
[----:B------:R-:W-:Y:S05]  /*1ec0*/  BRA.U UP0, `(.L_x_36) ;  /* 0x0000000100047547 */ /* 0x000fea000b800000 */
[----:B------:R-:W-:Y:S05]  /*1ed0*/  BPT.TRAP 0x1 ;  /* 0x000000040000795c */ /* 0x000fea0000300000 */
.L_x_36:
[----:B------:R-:W-:Y:S04]  /*1ee0*/  BSSY.RECONVERGENT B0, `(.L_x_37) ;  /* 0x0000003000007945 */ /* 0x000fe80003800200 */
[----:B------:R-:W-:Y:S05]  /*1ef0*/  @P2 BRA `(.L_x_38) ;  /* 0x0000000000042947 */ /* 0x000fea0003800000 */
[----:B------:R-:W-:Y:S05]  /*1f00*/  BPT.TRAP 0x1 ;  /* 0x000000040000795c */ /* 0x000fea0000300000 */
.L_x_38:
[----:B------:R-:W-:Y:S05]  /*1f10*/  BSYNC.RECONVERGENT B0 ;  /* 0x0000000000007941 */ /* 0x000fea0003800200 */
.L_x_37:
[----:B------:R-:W-:Y:S02]  /*1f20*/  UIADD3 UR5, UPT, UPT, UR4, 0x1, URZ ;  /* 0x0000000104057890 */ /* 0x000fe4000fffe0ff */
[----:B------:R-:W-:Y:S02]  /*1f30*/  UIADD3 UR14, UP1, UPT, UR26, 0x80, URZ ;  /* 0x000000801a0e7890 */ /* 0x000fe4000ff3e0ff */
[----:B------:R-:W-:Y:S02]  /*1f40*/  UISETP.NE.AND UP0, UPT, UR5, 0x9, UPT ;  /* 0x000000090500788c */ /* 0x000fe4000bf05270 */
[----:B------:R-:W-:Y:S02]  /*1f50*/  USHF.L.U32 UR18, UR13, 0x5, URZ ;  /* 0x000000050d127899 */ /* 0x000fe400080006ff */
[----:B------:R-:W-:Y:S02]  /*1f60*/  USEL UR8, URZ, 0x1, UP0 ;  /* 0x00000001ff087887 */ /* 0x000fe40008000000 */
[----:B------:R-:W-:-:S02]  /*1f70*/  USEL UR5, UR5, URZ, UP0 ;  /* 0x000000ff05057287 */ /* 0x000fc40008000000 */
[----:B------:R-:W-:Y:S02]  /*1f80*/  UIADD3 UR22, UP0, UPT, UR26, 0x180, URZ ;  /* 0x000001801a167890 */ /* 0x000fe4000ff1e0ff */
[----:B------:R-:W-:Y:S01]  /*1f90*/  LOP3.LUT R12, R12, UR8, RZ, 0x3c, !PT ;  /* 0x000000080c0c7c12 */ /* 0x000fe2000f8e3cff */
[----:B------:R-:W-:Y:S02]  /*1fa0*/  ULEA UR6, UR5, UR7, 0x3 ;  /* 0x0000000705067291 */ /* 0x000fe4000f8e18ff */
[----:B------:R-:W-:Y:S01]  /*1fb0*/  ULEA UR8, UR4, UR7, 0xe ;  /* 0x0000000704087291 */ /* 0x000fe2000f8e70ff */
[----:B-1----:R-:W-:Y:S01]  /*1fc0*/  SHF.L.U32 R0, R12, 0x1f, RZ ;  /* 0x0000001f0c007819 */ /* 0x002fe200000006ff */
[----:B------:R-:W-:Y:S02]  /*1fd0*/  ULEA UR16, UR4, UR29, 0xc ;  /* 0x0000001d04107291 */ /* 0x000fe4000f8e60ff */
[----:B------:R-:W-:Y:S02]  /*1fe0*/  UIADD3.X UR15, UPT, UPT, URZ, UR27, URZ, UP1, !UPT ;  /* 0x0000001bff0f7290 */ /* 0x000fe40008ffe4ff */
[----:B------:R-:W-:Y:S01]  /*1ff0*/  UIADD3 UR8, UPT, UPT, UR8, 0x11800, URZ ;  /* 0x0001180008087890 */ /* 0x000fe2000fffe0ff */
[----:B------:R3:W4:Y:S01]  /*2000*/  SYNCS.PHASECHK.TRANS64.TRYWAIT P0, [UR6+0x48], R0 ;  /* 0x00004800ff0075a7 */ /* 0x0007220008001106 */
[----:B------:R-:W-:Y:S01]  /*2010*/  UIADD3.X UR23, UPT, UPT, URZ, UR27, URZ, UP0, !UPT ;  /* 0x0000001bff177290 */ /* 0x000fe200087fe4ff */
[----:B------:R-:W-:Y:S01]  /*2020*/  UMOV UR6, 0x30000 ;  /* 0x0003000000067882 */ /* 0x000fe20000000000 */
[----:B------:R-:W-:Y:S01]  /*2030*/  UMOV UR30, 0x0 ;  /* 0x00000000001e7882 */ /* 0x000fe20000000000 */
[----:B------:R-:W-:Y:S01]  /*2040*/  UMOV UR31, 0x10000000 ;  /* 0x10000000001f7882 */ /* 0x000fe20000000000 */
[----:B------:R-:W-:Y:S01]  /*2050*/  UMOV UR19, UR35 ;  /* 0x0000002300137c82 */ /* 0x000fe20008000000 */
[----:B------:R-:W-:Y:S01]  /*2060*/  UMOV UR20, UR36 ;  /* 0x0000002400147c82 */ /* 0x000fe20008000000 */
[----:B------:R-:W-:Y:S01]  /*2070*/  UMOV UR12, UR36 ;  /* 0x00000024000c7c82 */ /* 0x000fe20008000000 */
[----:B------:R-:W-:Y:S01]  /*2080*/  UMOV UR9, UR17 ;  /* 0x0000001100097c82 */ /* 0x000fe20008000000 */
[----:B------:R-:W-:Y:S01]  /*2090*/  UMOV UR10, UR18 ;  /* 0x00000012000a7c82 */ /* 0x000fe20008000000 */
[----:B------:R3:W-:Y:S01]  /*20a0*/  UTMALDG.3D.MULTICAST [UR16], [UR14], UR6, desc[UR30] ;  /* 0x00001e100e0073b4 */ /* 0x0007e20008011806 */
[----:B------:R-:W-:Y:S01]  /*20b0*/  UIADD3 UR13, UPT, UPT, UR13, 0x1, URZ ;  /* 0x000000010d0d7890 */ /* 0x000fe2000fffe0ff */
[----:B------:R-:W-:-:S03]  /*20c0*/  UMOV UR4, UR5 ;  /* 0x0000000500047c82 */ /* 0x000fc60008000000 */
[----:B------:R-:W-:Y:S01]  /*20d0*/  UISETP.NE.AND UP0, UPT, UR13, UR25, UPT ;  /* 0x000000190d00728c */ /* 0x000fe2000bf05270 */
[----:B------:R3:W-:Y:S08]  /*20e0*/  UTMALDG.3D [UR8], [UR22], desc[UR30] ;  /* 0x00001e08160075b4 */ /* 0x0007f00008011000 */
[----:B---3--:R-:W-:Y:S05]  /*20f0*/  BRA.U UP0, `(.L_x_39) ;  /* 0xfffffffd004c7547 */ /* 0x008fea000b83ffff */
.L_x_33:
[C---:B------:R-:W-:Y:S01]  /*2100*/  LEA R3, R11.reuse, UR7, 0x3 ;  /* 0x000000070b037c11 */ /* 0x040fe2000f8e18ff */
[----:B------:R-:W-:Y:S01]  /*2110*/  NOP ;  /* 0x0000000000007918 */ /* 0x000fe20000000000 */
[----:B-1----:R-:W-:Y:S02]  /*2120*/  SHF.L.U32 R0, R10, 0x1f, RZ ;  /* 0x0000001f0a007819 */ /* 0x002fe400000006ff */
[----:B------:R-:W-:Y:S02]  /*2130*/  LEA R5, R11, UR7, 0x4 ;  /* 0x000000070b057c11 */ /* 0x000fe4000f8e20ff */
[----:B--2-4-:R-:W1:Y:S02]  /*2140*/  SYNCS.PHASECHK.TRANS64.TRYWAIT P0, [R3+URZ+0xe0], R0 ;  /* 0x0000e000030075a7 */ /* 0x014e6400080011ff */
[----:B-1----:R-:W-:Y:S05]  /*2150*/  @!P0 BRA `(.L_x_40) ;  /* 0x0000007800208947 */ /* 0x002fea0003800000 */
.L_x_147:
[----:B------:R-:W2:Y:S01]  /*2160*/  LDS.128 R4, [R5+0x170] ;  /* 0x0001700005047984 */ /* 0x000ea20000000c00 */
[----:B------:R-:W-:Y:S01]  /*2170*/  UISETP.GE.AND UP0, UPT, UR42, 0x1, UPT ;  /* 0x000000012a00788c */ /* 0x000fe2000bf06270 */
[----:B------:R-:W-:Y:S01]  /*2180*/  @!PT LDS RZ, [RZ] ;  /* 0x00000000fffff984 */ /* 0x000fe20000000800 */
[----:B------:R-:W-:Y:S01]  /*2190*/  @!PT LDS RZ, [RZ] ;  /* 0x00000000fffff984 */ /* 0x000fe20000000800 */
[----:B------:R-:W-:Y:S01]  /*21a0*/  @!PT LDS RZ, [RZ] ;  /* 0x00000000fffff984 */ /* 0x000fe20000000800 */
[----:B------:R-:W-:Y:S01]  /*21b0*/  @!PT LDS RZ, [RZ] ;  /* 0x00000000fffff984 */ /* 0x000fe20000000800 */
[----:B------:R3:W-:Y:S06]  /*21c0*/  MEMBAR.ALL.CTA ;  /* 0x0000000000007992 */ /* 0x0007ec0000008000 */
[----:B---3--:R-:W3:Y:S01]  /*21d0*/  FENCE.VIEW.ASYNC.S ;  /* 0x00000000000073c6 */ /* 0x008ee20000000000 */
[----:B--2---:R-:W-:-:S13]  /*21e0*/  LOP3.LUT P0, RZ, R6, 0x1, RZ, 0xc0, !PT ;  /* 0x0000000106ff7812 */ /* 0x004fda000780c0ff */
[----:B---3--:R-:W-:Y:S01]  /*21f0*/  VOTEU.ANY UP1, P0 ;  /* 0x0000000000ff7886 */ /* 0x008fe20000020100 */
[----:B------:R-:W-:-:S13]  /*2200*/  PLOP3.LUT P0, PT, PT, PT, UP1, 0x80, 0x8 ;  /* 0x000000000008781c */ /* 0x000fda0003f0f018 */
[----:B-1----:R-:W-:Y:S02]  /*2210*/  @P0 LOP3.LUT R0, R5, 0xffff, RZ, 0xc0, !PT ;  /* 0x0000ffff05000812 */ /* 0x002fe400078ec0ff */
[----:B------:R-:W-:Y:S02]  /*2220*/  @P0 MOV R2, R4 ;  /* 0x0000000400020202 */ /* 0x000fe40000000f00 */
[----:B------:R-:W-:Y:S01]  /*2230*/  @P0 R2UR UR6, R0 ;  /* 0x00000000000602ca */ /* 0x000fe200000e0000 */
[----:B------:R-:W-:Y:S01]  /*2240*/  VIADD R0, R3, 0xf0 ;  /* 0x000000f003007836 */ /* 0x000fe20000000000 */
[----:B------:R-:W-:Y:S02]  /*2250*/  @P0 SHF.R.U32.HI R4, RZ, 0x10, R5 ;  /* 0x00000010ff040819 */ /* 0x000fe40000011605 */
[----:B------:R-:W-:Y:S02]  /*2260*/  @P0 R2UR UR8, R2 ;  /* 0x00000000020802ca */ /* 0x000fe400000e0000 */
[----:B------:R-:W-:-:S02]  /*2270*/  PRMT R0, RZ, 0x654, R0 ;  /* 0x00000654ff007816 */ /* 0x000fc40000000000 */
[----:B------:R-:W-:Y:S02]  /*2280*/  @P0 R2UR UR4, R4 ;  /* 0x00000000040402ca */ /* 0x000fe400000e0000 */
[----:B------:R1:W-:Y:S03]  /*2290*/  SYNCS.ARRIVE.TRANS64.RED.A1T0 RZ, [R0+URZ], RZ ;  /* 0x000000ff00ff79a7 */ /* 0x0003e600081004ff */
[----:B------:R-:W-:-:S04]  /*22a0*/  @UP1 UMOV UR37, UR6 ;  /* 0x0000000600251c82 */ /* 0x000fc80008000000 */
[----:B------:R-:W-:-:S04]  /*22b0*/  @UP1 UMOV UR38, UR8 ;  /* 0x0000000800261c82 */ /* 0x000fc80008000000 */
[----:B------:R-:W-:Y:S01]  /*22c0*/  @UP1 UMOV UR36, UR4 ;  /* 0x0000000400241c82 */ /* 0x000fe20008000000 */
[----:B------:R-:W-:Y:S05]  /*22d0*/  BRA.U !UP0, `(.L_x_41) ;  /* 0x0000000108d47547 */ /* 0x000fea000b800000 */
[----:B------:R-:W2:Y:S01]  /*22e0*/  LDCU.128 UR12, c[0x0][0xb10] ;  /* 0x00016200ff0c77ac */ /* 0x000ea20008000c00 */
[----:B------:R-:W3:Y:S01]  /*22f0*/  LDCU UR25, c[0x0][0xb20] ;  /* 0x00016400ff1977ac */ /* 0x000ee20008000800 */
[----:B------:R-:W4:Y:S01]  /*2300*/  LDCU UR20, c[0x0][0xb0c] ;  /* 0x00016180ff1477ac */ /* 0x000f220008000800 */
[----:B------:R-:W1:Y:S01]  /*2310*/  LDCU.64 UR10, c[0x0][0xb28] ;  /* 0x00016500ff0a77ac */ /* 0x000e620008000a00 */
[----:B------:R-:W-:Y:S02]  /*2320*/  UISETP.NE.AND UP3, UPT, UR42, 0x1, UPT ;  /* 0x000000012a00788c */ /* 0x000fe4000bf65270 */
[----:B--2---:R-:W-:Y:S02]  /*2330*/  UIMAD.WIDE.U32 UR16, UR39, UR15, URZ ;  /* 0x0000000f271072a5 */ /* 0x004fe4000f8e00ff */
[----:B------:R-:W-:Y:S02]  /*2340*/  UIMAD.WIDE.U32 UR8, UR40, UR12, URZ ;  /* 0x0000000c280872a5 */ /* 0x000fe4000f8e00ff */
[----:B------:R-:W-:-:S02]  /*2350*/  UISETP.NE.AND UP0, UPT, UR14, 0x1, UPT ;  /* 0x000000010e00788c */ /* 0x000fc4000bf05270 */
[----:B------:R-:W-:Y:S01]  /*2360*/  UIMAD.WIDE.U32 UR22, UR37, UR15, URZ ;  /* 0x0000000f251672a5 */ /* 0x000fe2000f8e00ff */
[----:B------:R-:W-:Y:S02]  /*2370*/  UMOV UR16, UR17 ;  /* 0x0000001100107c82 */ /* 0x000fe40008000000 */
[----:B------:R-:W-:Y:S01]  /*2380*/  UMOV UR8, UR9 ;  /* 0x0000000900087c82 */ /* 0x000fe20008000000 */
[----:B---3--:R-:W-:Y:S02]  /*2390*/  USHF.R.U32.HI UR16, URZ, UR25, UR16 ;  /* 0x00000019ff107299 */ /* 0x008fe40008011610 */
[----:B----4-:R-:W-:Y:S02]  /*23a0*/  UISETP.NE.AND UP2, UPT, UR20, 0x1, UPT ;  /* 0x000000011400788c */ /* 0x010fe4000bf45270 */
[----:B------:R-:W-:Y:S02]  /*23b0*/  USHF.R.U32.HI UR8, URZ, UR13, UR8 ;  /* 0x0000000dff087299 */ /* 0x000fe40008011608 */
[----:B------:R-:W-:-:S02]  /*23c0*/  USEL UR6, UR39, UR16, !UP0 ;  /* 0x0000001027067287 */ /* 0x000fc4000c000000 */
[----:B------:R-:W-:Y:S02]  /*23d0*/  USEL UR8, UR40, UR8, !UP2 ;  /* 0x0000000828087287 */ /* 0x000fe4000d000000 */
[----:B-1----:R-:W-:Y:S01]  /*23e0*/  UIMAD.WIDE.U32 UR16, UR6, UR10, URZ ;  /* 0x0000000a061072a5 */ /* 0x002fe2000f8e00ff */
[----:B------:R-:W-:Y:S01]  /*23f0*/  UMOV UR4, UR23 ;  /* 0x0000001700047c82 */ /* 0x000fe20008000000 */
[----:B------:R-:W-:Y:S02]  /*2400*/  UIMAD.WIDE.U32 UR18, UR38, UR12, URZ ;  /* 0x0000000c261272a5 */ /* 0x000fe4000f8e00ff */
[----:B------:R-:W-:-:S03]  /*2410*/  UIMAD.WIDE.U32 UR22, UR8, UR10, URZ ;  /* 0x0000000a081672a5 */ /* 0x000fc6000f8e00ff */
[----:B------:R-:W-:Y:S01]  /*2420*/  UMOV UR16, UR17 ;  /* 0x0000001100107c82 */ /* 0x000fe20008000000 */
[----:B------:R-:W-:Y:S02]  /*2430*/  USHF.R.U32.HI UR4, URZ, UR25, UR4 ;  /* 0x00000019ff047299 */ /* 0x000fe40008011604 */
[----:B------:R-:W-:Y:S01]  /*2440*/  @UP3 USHF.R.U32.HI UR6, URZ, UR11, UR16 ;  /* 0x0000000bff063299 */ /* 0x000fe20008011610 */
[----:B------:R-:W-:Y:S01]  /*2450*/  UMOV UR18, UR19 ;  /* 0x0000001300127c82 */ /* 0x000fe20008000000 */
[----:B------:R-:W-:Y:S01]  /*2460*/  UMOV UR22, UR23 ;  /* 0x0000001700167c82 */ /* 0x000fe20008000000 */
[----:B------:R-:W-:Y:S02]  /*2470*/  USHF.R.U32.HI UR13, URZ, UR13, UR18 ;  /* 0x0000000dff0d7299 */ /* 0x000fe40008011612 */
[----:B------:R-:W-:Y:S02]  /*2480*/  USEL UR4, UR37, UR4, !UP0 ;  /* 0x0000000425047287 */ /* 0x000fe4000c000000 */
[----:B------:R-:W-:-:S02]  /*2490*/  @UP3 USHF.R.U32.HI UR8, URZ, UR11, UR22 ;  /* 0x0000000bff083299 */ /* 0x000fc40008011616 */
[----:B------:R-:W-:Y:S02]  /*24a0*/  UIMAD UR9, UR42, UR6, URZ ;  /* 0x000000062a0972a4 */ /* 0x000fe4000f8e02ff */
[----:B------:R-:W-:Y:S02]  /*24b0*/  USEL UR6, UR38, UR13, !UP2 ;  /* 0x0000000d26067287 */ /* 0x000fe4000d000000 */
[----:B------:R-:W-:Y:S02]  /*24c0*/  UIMAD UR12, UR42, UR8, URZ ;  /* 0x000000082a0c72a4 */ /* 0x000fe4000f8e02ff */
[----:B------:R-:W-:Y:S02]  /*24d0*/  UISETP.GE.AND UP0, UPT, UR4, UR9, UPT ;  /* 0x000000090400728c */ /* 0x000fe4000bf06270 */
[----:B------:R-:W-:Y:S02]  /*24e0*/  UIMAD.WIDE.U32 UR16, UR4, UR10, URZ ;  /* 0x0000000a041072a5 */ /* 0x000fe4000f8e00ff */
[----:B------:R-:W-:-:S02]  /*24f0*/  UISETP.GE.OR UP0, UPT, UR6, UR12, UP0 ;  /* 0x0000000c0600728c */ /* 0x000fc40008706670 */
        /* <DEDUP_REMOVED lines=19> */
.L_x_41:
[----:B------:R-:W2:Y:S02]  /*2630*/  LDCU UR4, c[0x0][0xb30] ;  /* 0x00016600ff0477ac */ /* 0x000ea40008000800 */
[----:B--2---:R-:W-:-:S09]  /*2640*/  UISETP.NE.AND UP0, UPT, UR4, 0x1, UPT ;  /* 0x000000010400788c */ /* 0x004fd2000bf05270 */
[----:B------:R-:W-:Y:S05]  /*2650*/  BRA.U UP0, `(.L_x_42) ;  /* 0x0000000100447547 */ /* 0x000fea000b800000 */
[----:B------:R-:W2:Y:S01]  /*2660*/  LDCU.128 UR12, c[0x0][0xb10] ;  /* 0x00016200ff0c77ac */ /* 0x000ea20008000c00 */
[----:B------:R-:W3:Y:S01]  /*2670*/  LDCU UR16, c[0x0][0xb0c] ;  /* 0x00016180ff1077ac */ /* 0x000ee20008000800 */
[----:B------:R-:W4:Y:S01]  /*2680*/  LDCU UR17, c[0x0][0xb20] ;  /* 0x00016400ff1177ac */ /* 0x000f220008000800 */
[----:B--2---:R-:W-:Y:S02]  /*2690*/  UIMAD.WIDE.U32 UR10, UR38, UR12, URZ ;  /* 0x0000000c260a72a5 */ /* 0x004fe4000f8e00ff */
[----:B------:R-:W-:Y:S02]  /*26a0*/  UIMAD.WIDE.U32 UR8, UR37, UR15, URZ ;  /* 0x0000000f250872a5 */ /* 0x000fe4000f8e00ff */
[----:B---3--:R-:W-:Y:S02]  /*26b0*/  UISETP.NE.AND UP2, UPT, UR16, 0x1, UPT ;  /* 0x000000011000788c */ /* 0x008fe4000bf45270 */
[----:B------:R-:W-:Y:S01]  /*26c0*/  UISETP.NE.AND UP0, UPT, UR14, 0x1, UPT ;  /* 0x000000010e00788c */ /* 0x000fe2000bf05270 */
[----:B------:R-:W-:-:S02]  /*26d0*/  UMOV UR6, UR11 ;  /* 0x0000000b00067c82 */ /* 0x000fc40008000000 */
[----:B------:R-:W-:Y:S01]  /*26e0*/  UMOV UR4, UR9 ;  /* 0x0000000900047c82 */ /* 0x000fe20008000000 */
[----:B------:R-:W-:Y:S02]  /*26f0*/  USHF.R.U32.HI UR6, URZ, UR13, UR6 ;  /* 0x0000000dff067299 */ /* 0x000fe40008011606 */
[----:B----4-:R-:W-:Y:S02]  /*2700*/  USHF.R.U32.HI UR4, URZ, UR17, UR4 ;  /* 0x00000011ff047299 */ /* 0x010fe40008011604 */
[----:B------:R-:W-:Y:S02]  /*2710*/  USEL UR6, UR38, UR6, !UP2 ;  /* 0x0000000626067287 */ /* 0x000fe4000d000000 */
[----:B------:R-:W-:-:S04]  /*2720*/  USEL UR4, UR37, UR4, !UP0 ;  /* 0x0000000425047287 */ /* 0x000fc8000c000000 */
[----:B------:R-:W-:Y:S02]  /*2730*/  UIADD3 UR8, UPT, UPT, UR6, -UR4, URZ ;  /* 0x8000000406087290 */ /* 0x000fe4000fffe0ff */
[----:B------:R-:W-:Y:S02]  /*2740*/  UIADD3 UR4, UPT, UPT, -UR6, UR4, URZ ;  /* 0x0000000406047290 */ /* 0x000fe4000fffe1ff */
[----:B------:R-:W-:Y:S02]  /*2750*/  UIMAD UR37, UR8, UR14, UR37 ;  /* 0x0000000e082572a4 */ /* 0x000fe4000f8e0225 */
[----:B------:R-:W-:-:S12]  /*2760*/  UIMAD UR38, UR4, UR16, UR38 ;  /* 0x00000010042672a4 */ /* 0x000fd8000f8e0226 */
.L_x_42:
[----:B------:R-:W-:Y:S01]  /*2770*/  VIADD R11, R11, 0x1 ;  /* 0x000000010b0b7836 */ /* 0x000fe20000000000 */
[----:B------:R-:W-:Y:S02]  /*2780*/  R2UR UR6, R84 ;  /* 0x00000000540672ca */ /* 0x000fe400000e0000 */
[----:B------:R-:W-:Y:S02]  /*2790*/  R2UR UR4, R83 ;  /* 0x00000000530472ca */ /* 0x000fe400000e0000 */
[C---:B------:R-:W-:Y:S02]  /*27a0*/  ISETP.NE.AND P0, PT, R11.reuse, 0x2, PT ;  /* 0x000000020b00780c */ /* 0x040fe40003f05270 */
[----:B------:R-:W-:Y:S02]  /*27b0*/  PLOP3.LUT P1, PT, PT, PT, PT, 0x80, 0x8 ;  /* 0x000000000008781c */ /* 0x000fe40003f2f070 */
[----:B------:R-:W-:Y:S02]  /*27c0*/  SEL R3, RZ, 0x1, P0 ;  /* 0x00000001ff037807 */ /* 0x000fe40000000000 */
[----:B------:R-:W-:-:S02]  /*27d0*/  SEL R11, R11, RZ, P0 ;  /* 0x000000ff0b0b7207 */ /* 0x000fc40000000000 */
[----:B------:R-:W-:Y:S01]  /*27e0*/  LOP3.LUT R10, R10, R3, RZ, 0x3c, !PT ;  /* 0x000000030a0a7212 */ /* 0x000fe200078e3cff */
[----:B------:R-:W-:Y:S02]  /*27f0*/  UIADD3 UR16, UPT, UPT, UR38, UR6, URZ ;  /* 0x0000000626107290 */ /* 0x000fe4000fffe0ff */
[----:B------:R-:W-:Y:S01]  /*2800*/  UIADD3 UR20, UPT, UPT, UR37, UR4, URZ ;  /* 0x0000000425147290 */ /* 0x000fe2000fffe0ff */
[----:B------:R-:W-:Y:S11]  /*2810*/  BRA.U UP1, `(.L_x_43) ;  /* 0xfffffff101507547 */ /* 0x000ff6000b83ffff */
[----:B------:R-:W-:Y:S01]  /*2820*/  UIADD3 UR7, UPT, UPT, UR7, 0x48, URZ ;  /* 0x0000004807077890 */ /* 0x000fe2000fffe0ff */
[----:B------:R-:W-:-:S03]  /*2830*/  SHF.L.U32 R3, R12, 0x1f, RZ ;  /* 0x0000001f0c037819 */ /* 0x000fc600000006ff */
[----:B------:R-:W-:-:S09]  /*2840*/  ULEA UR4, UR5, UR7, 0x3 ;  /* 0x0000000705047291 */ /* 0x000fd2000f8e18ff */
[----:B------:R-:W2:Y:S02]  /*2850*/  SYNCS.PHASECHK.TRANS64.TRYWAIT P0, [UR4], R3 ;  /* 0x00000003ff0075a7 */ /* 0x000ea40008001104 */
[----:B--2---:R-:W-:Y:S05]  /*2860*/  @!P0 BRA `(.L_x_44) ;  /* 0x0000007000708947 */ /* 0x004fea0003800000 */
.L_x_149:
[----:B------:R-:W-:-:S04]  /*2870*/  UIADD3 UR4, UPT, UPT, UR5, 0x1, URZ ;  /* 0x0000000105047890 */ /* 0x000fc8000fffe0ff */
[----:B------:R-:W-:-:S04]  /*2880*/  UISETP.NE.AND UP0, UPT, UR4, 0x9, UPT ;  /* 0x000000090400788c */ /* 0x000fc8000bf05270 */
[----:B------:R-:W-:Y:S02]  /*2890*/  USEL UR6, URZ, 0x1, UP0 ;  /* 0x00000001ff067887 */ /* 0x000fe40008000000 */
[----:B------:R-:W-:-:S04]  /*28a0*/  USEL UR4, UR4, URZ, UP0 ;  /* 0x000000ff04047287 */ /* 0x000fc80008000000 */
[----:B------:R-:W-:Y:S01]  /*28b0*/  ULEA UR5, UR4, UR7, 0x3 ;  /* 0x0000000704057291 */ /* 0x000fe2000f8e18ff */
[----:B------:R-:W-:-:S04]  /*28c0*/  LOP3.LUT R2, R12, UR6, RZ, 0x3c, !PT ;  /* 0x000000060c027c12 */ /* 0x000fc8000f8e3cff */
[----:B-1----:R-:W-:-:S04]  /*28d0*/  SHF.L.U32 R3, R2, 0x1f, RZ ;  /* 0x0000001f02037819 */ /* 0x002fc800000006ff */
[----:B------:R-:W1:Y:S02]  /*28e0*/  SYNCS.PHASECHK.TRANS64.TRYWAIT P0, [UR5], R3 ;  /* 0x00000003ff0075a7 */ /* 0x000e640008001105 */
[----:B-1----:R-:W-:Y:S05]  /*28f0*/  @!P0 BRA `(.L_x_45) ;  /* 0x0000007000648947 */ /* 0x002fea0003800000 */
.L_x_151:
        /* <DEDUP_REMOVED lines=9> */
.L_x_153:
        /* <DEDUP_REMOVED lines=9> */
.L_x_155:
        /* <DEDUP_REMOVED lines=9> */
.L_x_157:
        /* <DEDUP_REMOVED lines=9> */
.L_x_159:
        /* <DEDUP_REMOVED lines=9> */
.L_x_161:
        /* <DEDUP_REMOVED lines=9> */
.L_x_163:
[----:B------:R-:W-:-:S04]  /*2c60*/  UIADD3 UR4, UPT, UPT, UR4, 0x1, URZ ;  /* 0x0000000104047890 */ /* 0x000fc8000fffe0ff */
[----:B------:R-:W-:-:S04]  /*2c70*/  UISETP.NE.AND UP0, UPT, UR4, 0x9, UPT ;  /* 0x000000090400788c */ /* 0x000fc8000bf05270 */
[----:B------:R-:W-:Y:S02]  /*2c80*/  USEL UR5, URZ, 0x1, UP0 ;  /* 0x00000001ff057887 */ /* 0x000fe40008000000 */
[----:B------:R-:W-:-:S04]  /*2c90*/  USEL UR4, UR4, URZ, UP0 ;  /* 0x000000ff04047287 */ /* 0x000fc80008000000 */
[----:B------:R-:W-:Y:S01]  /*2ca0*/  ULEA UR4, UR4, UR7, 0x3 ;  /* 0x0000000704047291 */ /* 0x000fe2000f8e18ff */
[----:B-1----:R-:W-:-:S04]  /*2cb0*/  LOP3.LUT R3, R2, UR5, RZ, 0x3c, !PT ;  /* 0x0000000502037c12 */ /* 0x002fc8000f8e3cff */
[----:B------:R-:W-:Y:S01]  /*2cc0*/  SHF.L.U32 R3, R3, 0x1f, RZ ;  /* 0x0000001f03037819 */ /* 0x000fe200000006ff */
[----:B------:R-:W-:-:S07]  /*2cd0*/  IMAD.U32 R0, RZ, RZ, UR4 ;  /* 0x00000004ff007e24 */ /* 0x000fce000f8e00ff */
.L_x_52:
[----:B-1----:R1:W2:Y:S02]  /*2ce0*/  SYNCS.PHASECHK.TRANS64.TRYWAIT P0, [R0+URZ], R3 ;  /* 0x00000003000075a7 */ /* 0x0022a400080011ff */
[----:B--2---:R-:W-:Y:S05]  /*2cf0*/  @!P0 NANOSLEEP.SYNCS 0x989680 ;  /* 0x009896800000895d */ /* 0x004fea0003900000 */
[----:B------:R-:W2:Y:S02]  /*2d00*/  @!P0 SYNCS.PHASECHK.TRANS64 P0, [R0+URZ], R3 ;  /* 0x00000003000085a7 */ /* 0x000ea400080010ff */
[----:B--2---:R-:W-:Y:S05]  /*2d10*/  @P0 EXIT ;  /* 0x000000000000094d */ /* 0x004fea0003800000 */
[----:B------:R-:W-:Y:S05]  /*2d20*/  BRA `(.L_x_52) ;  /* 0xfffffffc00ec7947 */ /* 0x000fea000383ffff */
.L_x_23:
[----:B------:R-:W1:Y:S02]  /*2d30*/  S2UR UR4, SR_CgaCtaId ;  /* 0x00000000000479c3 */ /* 0x000e640000008800 */
[----:B-1----:R-:W-:-:S04]  /*2d40*/  UISETP.NE.AND UP0, UPT, UR4, URZ, UPT ;  /* 0x000000ff0400728c */ /* 0x002fc8000bf05270 */
[----:B------:R-:W-:-:S09]  /*2d50*/  UISETP.NE.OR UP0, UPT, UR17, 0x1, UP0 ;  /* 0x000000011100788c */ /* 0x000fd20008705670 */
[----:B------:R-:W-:Y:S05]  /*2d60*/  BRA.U UP0, `(.L_x_53) ;  /* 0x00000005004c7547 */ /* 0x000fea000b800000 */
[----:B------:R-:W1:Y:S01]  /*2d70*/  S2UR UR5, SR_CgaCtaId ;  /* 0x00000000000579c3 */ /* 0x000e620000008800 */
[----:B------:R-:W-:Y:S01]  /*2d80*/  UMOV UR4, 0x400 ;  /* 0x0000040000047882 */ /* 0x000fe20000000000 */
[----:B------:R-:W-:Y:S01]  /*2d90*/  ISETP.GE.U32.AND P2, PT, R0, 0x2, PT ;  /* 0x000000020000780c */ /* 0x000fe20003f46070 */
[----:B------:R-:W-:Y:S01]  /*2da0*/  IMAD.MOV.U32 R12, RZ, RZ, 0x1 ;  /* 0x00000001ff0c7424 */ /* 0x000fe200078e00ff */
[----:B------:R-:W-:Y:S02]  /*2db0*/  CS2R R10, SRZ ;  /* 0x00000000000a7805 */ /* 0x000fe4000001ff00 */
[----:B------:R-:W-:Y:S01]  /*2dc0*/  CS2R R8, SRZ ;  /* 0x0000000000087805 */ /* 0x000fe2000001ff00 */
[----:B-1----:R-:W-:-:S03]  /*2dd0*/  ULEA UR6, UR5, UR4, 0x18 ;  /* 0x0000000405067291 */ /* 0x002fc6000f8ec0ff */
[----:B------:R-:W-:-:S09]  /*2de0*/  UMOV UR5, URZ ;  /* 0x000000ff00057c82 */ /* 0x000fd20008000000 */
.L_x_57:
[----:B------:R-:W-:Y:S02]  /*2df0*/  LEA R2, R8, UR6, 0x3 ;  /* 0x0000000608027c11 */ /* 0x000fe4000f8e18ff */
[----:B------:R-:W-:-:S03]  /*2e00*/  SHF.L.U32 R5, R9, 0x1f, RZ ;  /* 0x0000001f09057819 */ /* 0x000fc600000006ff */
[----:B------:R-:W-:Y:S01]  /*2e10*/  VIADD R4, R2, 0x150 ;  /* 0x0000015002047836 */ /* 0x000fe20000000000 */
[----:B------:R-:W1:Y:S02]  /*2e20*/  SYNCS.PHASECHK.TRANS64.TRYWAIT P0, [R2+URZ+0x140], R5 ;  /* 0x00014005020075a7 */ /* 0x000e6400080011ff */
[----:B-1----:R-:W-:Y:S05]  /*2e30*/  @!P0 BRA `(.L_x_54) ;  /* 0x0000006c00bc8947 */ /* 0x002fea0003800000 */
.L_x_164:
[----:B------:R-:W-:Y:S01]  /*2e40*/  ULEA UR4, UR5, UR6, 0x3 ;  /* 0x0000000605047291 */ /* 0x000fe2000f8e18ff */
[----:B------:R-:W-:Y:S02]  /*2e50*/  PRMT R4, RZ, 0x654, R4 ;  /* 0x00000654ff047816 */ /* 0x000fe40000000004 */
[----:B-1----:R-:W-:Y:S01]  /*2e60*/  SHF.L.U32 R5, R12, 0x1f, RZ ;  /* 0x0000001f0c057819 */ /* 0x002fe200000006ff */
[----:B------:R-:W-:Y:S01]  /*2e70*/  UIADD3 UR7, UPT, UPT, UR4, 0xe0, URZ ;  /* 0x000000e004077890 */ /* 0x000fe2000fffe0ff */
[----:B------:R1:W-:Y:S05]  /*2e80*/  SYNCS.ARRIVE.TRANS64.RED.A1T0 RZ, [R4+URZ], RZ ;  /* 0x000000ff04ff79a7 */ /* 0x0003ea00081004ff */
[----:B------:R-:W-:Y:S01]  /*2e90*/  IMAD.U32 R7, RZ, RZ, UR7 ;  /* 0x00000007ff077e24 */ /* 0x000fe2000f8e00ff */
[----:B------:R-:W2:Y:S04]  /*2ea0*/  SYNCS.PHASECHK.TRANS64.TRYWAIT P0, [UR4+0xf0], R5 ;  /* 0x0000f005ff0075a7 */ /* 0x000ea80008001104 */
[----:B------:R-:W-:Y:S01]  /*2eb0*/  PRMT R6, R0, 0x654, R7 ;  /* 0x0000065400067816 */ /* 0x000fe20000000007 */
[----:B-1----:R-:W-:Y:S01]  /*2ec0*/  @!P2 IMAD.MOV.U32 R4, RZ, RZ, 0x10 ;  /* 0x00000010ff04a424 */ /* 0x002fe200078e00ff */
[----:B--2---:R-:W-:Y:S06]  /*2ed0*/  @!P0 BRA `(.L_x_55) ;  /* 0x0000006c00a88947 */ /* 0x004fec0003800000 */
.L_x_166:
[----:B------:R-:W-:Y:S01]  /*2ee0*/  ULEA UR8, UR5, UR6, 0x4 ;  /* 0x0000000605087291 */ /* 0x000fe2000f8e20ff */
[----:B------:R-:W-:Y:S01]  /*2ef0*/  SEL R3, R6, R3, !P2 ;  /* 0x0000000306037207 */ /* 0x000fe20005000000 */
[----:B------:R-:W-:Y:S01]  /*2f00*/  UIADD3 UR9, UPT, UPT, UR4, 0xe0, URZ ;  /* 0x000000e004097890 */ /* 0x000fe2000fffe0ff */
[----:B-1----:R-:W-:Y:S01]  /*2f10*/  LEA R2, R11, UR6, 0x3 ;  /* 0x000000060b027c11 */ /* 0x002fe2000f8e18ff */
[----:B------:R-:W-:Y:S01]  /*2f20*/  UIADD3 UR8, UPT, UPT, UR8, 0x170, URZ ;  /* 0x0000017008087890 */ /* 0x000fe2000fffe0ff */
[----:B------:R-:W-:Y:S01]  /*2f30*/  SHF.L.U32 R5, R10, 0x1f, RZ ;  /* 0x0000001f0a057819 */ /* 0x000fe200000006ff */
[----:B------:R1:W-:Y:S01]  /*2f40*/  @!P2 SYNCS.ARRIVE.TRANS64.RED RZ, [R3+URZ], R4 ;  /* 0x0000000403ffa9a7 */ /* 0x0003e200080004ff */
[----:B------:R-:W-:Y:S01]  /*2f50*/  UIADD3 UR4, UPT, UPT, UR5, 0x1, URZ ;  /* 0x0000000105047890 */ /* 0x000fe2000fffe0ff */
[----:B------:R-:W-:-:S03]  /*2f60*/  VIADD R8, R8, 0x1 ;  /* 0x0000000108087836 */ /* 0x000fc60000000000 */
[----:B------:R-:W-:Y:S02]  /*2f70*/  UISETP.NE.AND UP0, UPT, UR4, 0x2, UPT ;  /* 0x000000020400788c */ /* 0x000fe4000bf05270 */
[----:B------:R-:W-:Y:S06]  /*2f80*/  UGETNEXTWORKID.BROADCAST [UR8], [UR9] ;  /* 0x00000000080073ca */ /* 0x000fec0008000100 */
[----:B------:R-:W-:Y:S01]  /*2f90*/  USEL UR7, URZ, 0x1, UP0 ;  /* 0x00000001ff077887 */ /* 0x000fe20008000000 */
[----:B------:R-:W-:Y:S01]  /*2fa0*/  ISETP.NE.AND P0, PT, R8, 0x2, PT ;  /* 0x000000020800780c */ /* 0x000fe20003f05270 */
[----:B------:R-:W-:Y:S01]  /*2fb0*/  USEL UR5, UR4, URZ, UP0 ;  /* 0x000000ff04057287 */ /* 0x000fe20008000000 */
[----:B------:R-:W2:Y:S03]  /*2fc0*/  SYNCS.PHASECHK.TRANS64.TRYWAIT P1, [R2+URZ+0xe0], R5 ;  /* 0x0000e005020075a7 */ /* 0x000ea600080211ff */
[----:B------:R-:W-:Y:S01]  /*2fd0*/  LOP3.LUT R12, R12, UR7, RZ, 0x3c, !PT ;  /* 0x000000070c0c7c12 */ /* 0x000fe2000f8e3cff */
[----:B-12---:R-:W-:Y:S07]  /*2fe0*/  @!P1 BRA `(.L_x_56) ;  /* 0x0000006c007c9947 */ /* 0x006fee0003800000 */
.L_x_167:
[C---:B------:R-:W-:Y:S01]  /*2ff0*/  LEA R4, R11.reuse, UR6, 0x4 ;  /* 0x000000060b047c11 */ /* 0x040fe2000f8e20ff */
[----:B-1----:R-:W-:Y:S01]  /*3000*/  VIADD R2, R2, 0xf0 ;  /* 0x000000f002027836 */ /* 0x002fe20000000000 */
[----:B------:R-:W-:Y:S01]  /*3010*/  SEL R8, R8, RZ, P0 ;  /* 0x000000ff08087207 */ /* 0x000fe20000000000 */
[----:B------:R-:W-:-:S03]  /*3020*/  VIADD R11, R11, 0x1 ;  /* 0x000000010b0b7836 */ /* 0x000fc60000000000 */
[----:B------:R-:W1:Y:S01]  /*3030*/  LDS.128 R4, [R4+0x170] ;  /* 0x0001700004047984 */ /* 0x000e620000000c00 */
[----:B------:R-:W-:Y:S02]  /*3040*/  PRMT R2, RZ, 0x654, R2 ;  /* 0x00000654ff027816 */ /* 0x000fe40000000002 */
[C---:B------:R-:W-:Y:S01]  /*3050*/  ISETP.NE.AND P1, PT, R11.reuse, 0x2, PT ;  /* 0x000000020b00780c */ /* 0x040fe20003f25270 */
[----:B------:R-:W-:Y:S01]  /*3060*/  @!PT LDS RZ, [RZ] ;  /* 0x00000000fffff984 */ /* 0x000fe20000000800 */
[----:B------:R-:W-:Y:S01]  /*3070*/  @!PT LDS RZ, [RZ] ;  /* 0x00000000fffff984 */ /* 0x000fe20000000800 */
[----:B------:R-:W-:Y:S01]  /*3080*/  @!PT LDS RZ, [RZ] ;  /* 0x00000000fffff984 */ /* 0x000fe20000000800 */
[----:B------:R-:W-:Y:S01]  /*3090*/  @!PT LDS RZ, [RZ] ;  /* 0x00000000fffff984 */ /* 0x000fe20000000800 */
[----:B------:R2:W-:Y:S06]  /*30a0*/  MEMBAR.ALL.CTA ;  /* 0x0000000000007992 */ /* 0x0005ec0000008000 */
[----:B--2---:R-:W2:Y:S01]  /*30b0*/  FENCE.VIEW.ASYNC.S ;  /* 0x00000000000073c6 */ /* 0x004ea20000000000 */
[----:B------:R-:W-:Y:S01]  /*30c0*/  SEL R11, R11, RZ, P1 ;  /* 0x000000ff0b0b7207 */ /* 0x000fe20000800000 */
[----:B--2---:R2:W-:Y:S01]  /*30d0*/  SYNCS.ARRIVE.TRANS64.RED.A1T0 RZ, [R2+URZ], RZ ;  /* 0x000000ff02ff79a7 */ /* 0x0045e200081004ff */
[----:B-1----:R-:W-:-:S02]  /*30e0*/  LOP3.LUT P3, RZ, R6, 0x1, RZ, 0xc0, !PT ;  /* 0x0000000106ff7812 */ /* 0x002fc4000786c0ff */
[----:B------:R-:W-:-:S04]  /*30f0*/  SEL R5, RZ, 0x1, P1 ;  /* 0x00000001ff057807 */ /* 0x000fc80000800000 */
[----:B------:R-:W-:Y:S02]  /*3100*/  LOP3.LUT R10, R10, R5, RZ, 0x3c, !PT ;  /* 0x000000050a0a7212 */ /* 0x000fe400078e3cff */
[----:B--2---:R-:W-:-:S04]  /*3110*/  SEL R2, RZ, 0x1, P0 ;  /* 0x00000001ff027807 */ /* 0x004fc80000000000 */
[----:B------:R-:W-:Y:S01]  /*3120*/  LOP3.LUT R9, R9, R2, RZ, 0x3c, !PT ;  /* 0x0000000209097212 */ /* 0x000fe200078e3cff */
[----:B------:R-:W-:Y:S06]  /*3130*/  @P3 BRA `(.L_x_57) ;  /* 0xfffffffc002c3947 */ /* 0x000fec000383ffff */
[----:B------:R-:W-:Y:S01]  /*3140*/  ULEA UR4, UR5, UR6, 0x3 ;  /* 0x0000000605047291 */ /* 0x000fe2000f8e18ff */
[----:B------:R-:W-:-:S08]  /*3150*/  SHF.L.U32 R3, R12, 0x1f, RZ ;  /* 0x0000001f0c037819 */ /* 0x000fd000000006ff */
[----:B------:R-:W1:Y:S02]  /*3160*/  SYNCS.PHASECHK.TRANS64 P0, [UR4+0xf0], R3 ;  /* 0x0000f003ff0075a7 */ /* 0x000e640008001004 */
[----:B-1----:R-:W-:Y:S05]  /*3170*/  @P0 BRA `(.L_x_58) ;  /* 0x0000000000080947 */ /* 0x002fea0003800000 */
[----:B------:R-:W1:Y:S02]  /*3180*/  SYNCS.PHASECHK.TRANS64.TRYWAIT P0, [UR4+0xf0], R3 ;  /* 0x0000f003ff0075a7 */ /* 0x000e640008001104 */
[----:B-1----:R-:W-:Y:S05]  /*3190*/  @!P0 BRA `(.L_x_59) ;  /* 0x0000006c00248947 */ /* 0x002fea0003800000 */
.L_x_58:
[----:B------:R-:W-:-:S04]  /*31a0*/  UIADD3 UR7, UPT, UPT, UR5, 0x1, URZ ;  /* 0x0000000105077890 */ /* 0x000fc8000fffe0ff */
[----:B------:R-:W-:-:S04]  /*31b0*/  UISETP.NE.AND UP0, UPT, UR7, 0x2, UPT ;  /* 0x000000020700788c */ /* 0x000fc8000bf05270 */
[----:B------:R-:W-:Y:S02]  /*31c0*/  USEL UR8, URZ, 0x1, UP0 ;  /* 0x00000001ff087887 */ /* 0x000fe40008000000 */
[----:B------:R-:W-:-:S04]  /*31d0*/  USEL UR7, UR7, URZ, UP0 ;  /* 0x000000ff07077287 */ /* 0x000fc80008000000 */
[----:B------:R-:W-:Y:S01]  /*31e0*/  ULEA UR7, UR7, UR6, 0x3 ;  /* 0x0000000607077291 */ /* 0x000fe2000f8e18ff */
[----:B-1----:R-:W-:-:S04]  /*31f0*/  LOP3.LUT R3, R12, UR8, RZ, 0x3c, !PT ;  /* 0x000000080c037c12 */ /* 0x002fc8000f8e3cff */
[----:B------:R-:W-:-:S04]  /*3200*/  SHF.L.U32 R0, R3, 0x1f, RZ ;  /* 0x0000001f03007819 */ /* 0x000fc800000006ff */
[----:B------:R-:W1:Y:S02]  /*3210*/  SYNCS.PHASECHK.TRANS64 P0, [UR7+0xf0], R0 ;  /* 0x0000f000ff0075a7 */ /* 0x000e640008001007 */
[----:B-1----:R-:W-:Y:S05]  /*3220*/  @P0 EXIT ;  /* 0x000000000000094d */ /* 0x002fea0003800000 */
[----:B------:R-:W-:Y:S02]  /*3230*/  SHF.L.U32 R3, R3, 0x1f, RZ ;  /* 0x0000001f03037819 */ /* 0x000fe400000006ff */
[----:B------:R-:W-:-:S07]  /*3240*/  MOV R0, UR7 ;  /* 0x0000000700007c02 */ /* 0x000fce0008000f00 */
.L_x_60:
[----:B-1----:R1:W2:Y:S02]  /*3250*/  SYNCS.PHASECHK.TRANS64.TRYWAIT P0, [R0+URZ+0xf0], R3 ;  /* 0x0000f003000075a7 */ /* 0x0022a400080011ff */
[----:B--2---:R-:W-:Y:S05]  /*3260*/  @!P0 NANOSLEEP.SYNCS 0x989680 ;  /* 0x009896800000895d */ /* 0x004fea0003900000 */
[----:B------:R-:W2:Y:S02]  /*3270*/  @!P0 SYNCS.PHASECHK.TRANS64 P0, [R0+URZ+0xf0], R3 ;  /* 0x0000f003000085a7 */ /* 0x000ea400080010ff */
[----:B--2---:R-:W-:Y:S05]  /*3280*/  @P0 EXIT ;  /* 0x000000000000094d */ /* 0x004fea0003800000 */
[----:B------:R-:W-:Y:S05]  /*3290*/  BRA `(.L_x_60) ;  /* 0xfffffffc00ec7947 */ /* 0x000fea000383ffff */
.L_x_53:
[----:B------:R-:W-:Y:S05]  /*32a0*/  BRA.U UP4, `(.L_x_61) ;  /* 0x0000000d04a07547 */ /* 0x000fea000b800000 */
[----:B------:R-:W1:Y:S01]  /*32b0*/  S2UR UR7, SR_CgaCtaId ;  /* 0x00000000000779c3 */ /* 0x000e620000008800 */
[----:B------:R-:W-:Y:S01]  /*32c0*/  UMOV UR4, 0x40 ;  /* 0x0000004000047882 */ /* 0x000fe20000000000 */
[----:B------:R-:W-:Y:S01]  /*32d0*/  NOP ;  /* 0x0000000000007918 */ /* 0x000fe20000000000 */
[----:B------:R-:W-:Y:S01]  /*32e0*/  UMOV UR6, 0x400 ;  /* 0x0000040000067882 */ /* 0x000fe20000000000 */
[----:B-1----:R-:W-:Y:S02]  /*32f0*/  ULEA UR5, UR7, UR4, 0x18 ;  /* 0x0000000407057291 */ /* 0x002fe4000f8ec0ff */
[----:B------:R-:W-:-:S07]  /*3300*/  ULEA UR6, UR7, UR6, 0x18 ;  /* 0x0000000607067291 */ /* 0x000fce000f8ec0ff */
[----:B------:R-:W1:Y:S02]  /*3310*/  LDS.U8 R0, [UR5+0x1c] ;  /* 0x00001c05ff007984 */ /* 0x000e640008000000 */
[----:B-1----:R-:W-:-:S13]  /*3320*/  ISETP.NE.AND P0, PT, R0, RZ, PT ;  /* 0x000000ff0000720c */ /* 0x002fda0003f05270 */
[----:B------:R-:W-:Y:S05]  /*3330*/  @P0 BRA `(.L_x_62) ;  /* 0x0000000000580947 */ /* 0x000fea0003800000 */
[----:B------:R-:W-:-:S13]  /*3340*/  ELECT P0, URZ, PT ;  /* 0x0000000000ff782f */ /* 0x000fda0003800000 */
[----:B------:R-:W-:Y:S05]  /*3350*/  @!P0 BRA `(.L_x_63) ;  /* 0x0000000000608947 */ /* 0x000fea0003800000 */
[----:B------:R-:W-:Y:S01]  /*3360*/  UMOV UR4, 0x10 ;  /* 0x0000001000047882 */ /* 0x000fe20000000000 */
[----:B------:R-:W-:Y:S01]  /*3370*/  HFMA2 R0, -RZ, RZ, 0, 5.9604644775390625e-08 ;  /* 0x00000001ff007431 */ /* 0x000fe200000001ff */
[----:B------:R-:W-:-:S03]  /*3380*/  MOV R3, 0xffff ;  /* 0x0000ffff00037802 */ /* 0x000fc60000000f00 */
[----:B------:R-:W-:Y:S04]  /*3390*/  DEPBAR.LE SB1, 0x36 ;  /* 0x00009d800000791a */ /* 0x000fe80000000000 */
[----:B------:R-:W1:Y:S02]  /*33a0*/  UTCATOMSWS.FIND_AND_SET.ALIGN UP0, UR4, UR4 ;  /* 0x00000004000475e3 */ /* 0x000e640008000800 */
[----:B-1----:R-:W-:Y:S01]  /*33b0*/  MOV R4, UR4 ;  /* 0x0000000400047c02 */ /* 0x002fe20008000f00 */
[----:B------:R-:W-:Y:S06]  /*33c0*/  BRA.U UP0, `(.L_x_64) ;  /* 0x0000000100187547 */ /* 0x000fec000b800000 */
.L_x_65:
[----:B------:R-:W-:Y:S05]  /*33d0*/  NANOSLEEP 0x64 ;  /* 0x000000640000795d */ /* 0x000fea0003800000 */
[----:B------:R-:W-:-:S05]  /*33e0*/  UMOV UR4, 0x10 ;  /* 0x0000001000047882 */ /* 0x000fca0000000000 */
[----:B------:R-:W-:Y:S04]  /*33f0*/  DEPBAR.LE SB1, 0x36 ;  /* 0x00009d800000791a */ /* 0x000fe80000000000 */
[----:B------:R-:W1:Y:S02]  /*3400*/  UTCATOMSWS.FIND_AND_SET.ALIGN UP0, UR4, UR4 ;  /* 0x00000004000475e3 */ /* 0x000e640008000800 */
[----:B-1----:R-:W-:Y:S01]  /*3410*/  MOV R4, UR4 ;  /* 0x0000000400047c02 */ /* 0x002fe20008000f00 */
[----:B------:R-:W-:Y:S05]  /*3420*/  BRA.U !UP0, `(.L_x_65) ;  /* 0xfffffffd08e87547 */ /* 0x000fea000b83ffff */
.L_x_64:
[-C--:B------:R-:W-:Y:S02]  /*3430*/  SHF.L.U32 R3, R3, R4.reuse, RZ ;  /* 0x0000000403037219 */ /* 0x080fe400000006ff */
[----:B------:R-:W-:Y:S01]  /*3440*/  SHF.L.U32 R0, R0, R4, RZ ;  /* 0x0000000400007219 */ /* 0x000fe200000006ff */
[----:B------:R-:W-:Y:S02]  /*3450*/  IMAD.SHL.U32 R4, R4, 0x20, RZ ;  /* 0x0000002004047824 */ /* 0x000fe400078e00ff */
[----:B------:R1:W-:Y:S04]  /*3460*/  ATOMS.OR RZ, [UR5+0x14], R3 ;  /* 0x00001403ffff798c */ /* 0x0003e8000b000005 */
[----:B------:R1:W-:Y:S04]  /*3470*/  ATOMS.OR RZ, [UR5+0x18], R0 ;  /* 0x00001800ffff798c */ /* 0x0003e8000b000005 */
[----:B------:R1:W-:Y:S01]  /*3480*/  STS [UR6+0x190], R4 ;  /* 0x00019004ff007988 */ /* 0x0003e20008000806 */
[----:B------:R-:W-:Y:S05]  /*3490*/  BRA `(.L_x_63) ;  /* 0x0000000000107947 */ /* 0x000fea0003800000 */
.L_x_62:
[----:B------:R-:W-:Y:S02]  /*34a0*/  MOV R0, 0xffffffff ;  /* 0xffffffff00007802 */ /* 0x000fe40000000f00 */
[----:B------:R-:W-:-:S03]  /*34b0*/  MOV R4, 0x34e0 ;  /* 0x000034e000047802 */ /* 0x000fc60000000f00 */
[----:B------:R1:W-:Y:S04]  /*34c0*/  STS [UR6+0x190], R0 ;  /* 0x00019000ff007988 */ /* 0x0003e80008000806 */
[----:B-1---5:R-:W-:Y:S05]  /*34d0*/  CALL.REL.NOINC `($__internal_1_$__cuda_sm10x_tcgen05_guardrail_trap_phase_invalid_during_alloc) ;  /* 0x00000070006c7944 */ /* 0x022fea0003c00000 */
.L_x_63:
[----:B------:R-:W-:Y:S05]  /*34e0*/  WARPSYNC.ALL ;  /* 0x0000000000007948 */ /* 0x000fea0003800000 */
[----:B------:R-:W2:Y:S01]  /*34f0*/  S2UR UR4, SR_CgaCtaId ;  /* 0x00000000000479c3 */ /* 0x000ea20000008800 */
[----:B------:R-:W-:Y:S01]  /*3500*/  UMOV UR17, 0x400 ;  /* 0x0000040000117882 */ /* 0x000fe20000000000 */
[----:B------:R-:W-:-:S06]  /*3510*/  NOP ;  /* 0x0000000000007918 */ /* 0x000fcc0000000000 */
[----:B------:R-:W-:Y:S06]  /*3520*/  BAR.ARV 0x6, 0xa0 ;  /* 0x0182800000007b1d */ /* 0x000fec0000002000 */
[----:B------:R-:W3:Y:S01]  /*3530*/  LDCU UR5, c[0x0][0x38c] ;  /* 0x00007180ff0577ac */ /* 0x000ee20008000800 */
[----:B------:R-:W-:Y:S01]  /*3540*/  LOP3.LUT R2, R2, 0xffff, RZ, 0xc0, !PT ;  /* 0x0000ffff02027812 */ /* 0x000fe200078ec0ff */
[----:B------:R-:W-:Y:S01]  /*3550*/  IMAD.MOV.U32 R11, RZ, RZ, 0x1 ;  /* 0x00000001ff0b7424 */ /* 0x000fe200078e00ff */
[----:B------:R-:W-:Y:S01]  /*3560*/  CS2R R8, SRZ ;  /* 0x0000000000087805 */ /* 0x000fe2000001ff00 */
[----:B------:R-:W4:Y:S01]  /*3570*/  LDCU UR8, c[0x0][0x38c] ;  /* 0x00007180ff0877ac */ /* 0x000f220008000800 */
[----:B------:R-:W-:Y:S01]  /*3580*/  R2UR UR19, R2 ;  /* 0x00000000021372ca */ /* 0x000fe200000e0000 */
[----:B------:R-:W-:Y:S01]  /*3590*/  IMAD.MOV.U32 R10, RZ, RZ, RZ ;  /* 0x000000ffff0a7224 */ /* 0x000fe200078e00ff */
[----:B------:R-:W-:Y:S01]  /*35a0*/  UMOV UR22, URZ ;  /* 0x000000ff00167c82 */ /* 0x000fe20008000000 */
[----:B------:R-:W-:Y:S01]  /*35b0*/  UMOV UR14, URZ ;  /* 0x000000ff000e7c82 */ /* 0x000fe20008000000 */
[----:B--2---:R-:W-:Y:S01]  /*35c0*/  ULEA UR17, UR4, UR17, 0x18 ;  /* 0x0000001104117291 */ /* 0x004fe2000f8ec0ff */
[----:B------:R-:W-:Y:S01]  /*35d0*/  UMOV UR26, 0x0 ;  /* 0x00000000001a7882 */ /* 0x000fe20000000000 */
[----:B------:R-:W-:-:S02]  /*35e0*/  UMOV UR27, 0x4400010 ;  /* 0x04400010001b7882 */ /* 0x000fc40000000000 */
[----:B------:R-:W-:Y:S02]  /*35f0*/  UIADD3 UR6, UPT, UPT, UR17, 0x8800, URZ ;  /* 0x0000880011067890 */ /* 0x000fe4000fffe0ff */
[----:B------:R-:W-:Y:S02]  /*3600*/  UIADD3 UR7, UPT, UPT, UR17, 0x11800, URZ ;  /* 0x0001180011077890 */ /* 0x000fe4000fffe0ff */
[----:B---3--:R-:W-:Y:S01]  /*3610*/  UIADD3 UR5, UPT, UPT, UR5, 0x1f, URZ ;  /* 0x0000001f05057890 */ /* 0x008fe2000fffe0ff */
[----:B-1----:R-:W1:Y:S01]  /*3620*/  LDS R0, [UR17+0x190] ;  /* 0x00019011ff007984 */ /* 0x002e620008000800 */
[----:B------:R-:W-:Y:S02]  /*3630*/  USHF.R.U32.HI UR6, URZ, 0x4, UR6 ;  /* 0x00000004ff067899 */ /* 0x000fe40008011606 */
[----:B------:R-:W-:Y:S02]  /*3640*/  USHF.R.S32.HI UR4, URZ, 0x1f, UR5 ;  /* 0x0000001fff047899 */ /* 0x000fe40008011405 */
[----:B------:R-:W-:-:S02]  /*3650*/  ULOP3.LUT UR6, UR6, 0x3fff, URZ, 0xc0, !UPT ;  /* 0x00003fff06067892 */ /* 0x000fc4000f8ec0ff */
[----:B------:R-:W-:Y:S02]  /*3660*/  ULEA.HI UR4, UR4, UR5, URZ, 0x5 ;  /* 0x0000000504047291 */ /* 0x000fe4000f8f28ff */
[----:B------:R-:W-:Y:S02]  /*3670*/  USHF.R.U32.HI UR5, URZ, 0x4, UR7 ;  /* 0x00000004ff057899 */ /* 0x000fe40008011607 */
[----:B------:R-:W-:Y:S02]  /*3680*/  USHF.R.S32.HI UR28, URZ, 0x5, UR4 ;  /* 0x00000005ff1c7899 */ /* 0x000fe40008011404 */
[----:B------:R-:W-:Y:S02]  /*3690*/  ULOP3.LUT UR5, UR5, 0x3fff, URZ, 0xc0, !UPT ;  /* 0x00003fff05057892 */ /* 0x000fe4000f8ec0ff */
[----:B------:R-:W-:Y:S02]  /*36a0*/  UISETP.LT.AND UP0, UPT, UR28, 0x1, UPT ;  /* 0x000000011c00788c */ /* 0x000fe4000bf01270 */
[----:B------:R-:W-:-:S02]  /*36b0*/  ULOP3.LUT UR20, UR6, 0x10000, URZ, 0xfc, !UPT ;  /* 0x0001000006147892 */ /* 0x000fc4000f8efcff */
[----:B------:R-:W-:Y:S02]  /*36c0*/  USEL UR29, UR28, 0x1, !UP0 ;  /* 0x000000011c1d7887 */ /* 0x000fe4000c000000 */
[----:B------:R-:W-:Y:S02]  /*36d0*/  ULOP3.LUT UR21, UR5, 0x10000, URZ, 0xfc, !UPT ;  /* 0x0001000005157892 */ /* 0x000fe4000f8efcff */
[----:B------:R-:W-:Y:S02]  /*36e0*/  UIADD3 UR29, UPT, UPT, -UR29, URZ, URZ ;  /* 0x000000ff1d1d7290 */ /* 0x000fe4000fffe1ff */
[----:B----4-:R-:W-:Y:S01]  /*36f0*/  UISETP.GE.AND UP4, UPT, UR8, 0x1, UPT ;  /* 0x000000010800788c */ /* 0x010fe2000bf86270 */
[----:B------:R-:W-:Y:S01]  /*3700*/  UMOV UR24, 0x0 ;  /* 0x0000000000187882 */ /* 0x000fe20000000000 */
[----:B------:R-:W-:Y:S01]  /*3710*/  UMOV UR25, 0x4400010 ;  /* 0x0440001000197882 */ /* 0x000fe20000000000 */
[----:B-1----:R-:W-:-:S15]  /*3720*/  R2UR UR30, R0 ;  /* 0x00000000001e72ca */ /* 0x002fde00000e0000 */
.L_x_72:
[----:B------:R-:W-:Y:S02]  /*3730*/  LEA R0, R10, UR17, 0x3 ;  /* 0x000000110a007c11 */ /* 0x000fe4000f8e18ff */
[----:B------:R-:W-:Y:S02]  /*3740*/  SHF.L.U32 R5, R9, 0x1f, RZ ;  /* 0x0000001f09057819 */ /* 0x000fe400000006ff */
[----:B------:R-:W-:Y:S01]  /*3750*/  PLOP3.LUT P0, PT, PT, PT, UP4, 0x80, 0x8 ;  /* 0x000000000008781c */ /* 0x000fe20003f0f048 */
[----:B------:R-:W-:Y:S01]  /*3760*/  VIADD R3, R0, 0xf0 ;  /* 0x000000f000037836 */ /* 0x000fe20000000000 */
[----:B-1----:R-:W1:Y:S02]  /*3770*/  SYNCS.PHASECHK.TRANS64.TRYWAIT P1, [R0+URZ+0xe0], R5 ;  /* 0x0000e005000075a7 */ /* 0x002e6400080211ff */
[----:B-1-3--:R-:W-:Y:S09]  /*3780*/  @!P1 BRA `(.L_x_66) ;  /* 0x0000006400c09947 */ /* 0x00aff20003800000 */
.L_x_169:
[----:B------:R-:W-:Y:S01]  /*3790*/  LEA R4, R10, UR17, 0x4 ;  /* 0x000000110a047c11 */ /* 0x000fe2000f8e20ff */
[----:B------:R-:W-:Y:S01]  /*37a0*/  @UP4 ULEA UR4, UR14, UR17, 0x3 ;  /* 0x000000110e044291 */ /* 0x000fe2000f8e18ff */
[----:B------:R-:W-:Y:S01]  /*37b0*/  PLOP3.LUT P2, PT, PT, PT, PT, 0x80, 0x8 ;  /* 0x000000000008781c */ /* 0x000fe20003f4f070 */
[----:B------:R-:W-:Y:S01]  /*37c0*/  ULEA UR23, UR22, UR17, 0x3 ;  /* 0x0000001116177291 */ /* 0x000fe2000f8e18ff */
[----:B------:R-:W-:Y:S02]  /*37d0*/  PRMT R3, RZ, 0x654, R3 ;  /* 0x00000654ff037816 */ /* 0x000fe40000000003 */
[----:B-1----:R-:W1:Y:S01]  /*37e0*/  LDS.128 R4, [R4+0x170] ;  /* 0x0001700004047984 */ /* 0x002e620000000c00 */
[----:B------:R-:W-:Y:S02]  /*37f0*/  @P0 SHF.L.U32 R2, R8, 0x1f, RZ ;  /* 0x0000001f08020819 */ /* 0x000fe400000006ff */
[----:B------:R-:W-:Y:S01]  /*3800*/  SHF.L.U32 R0, R11, 0x1f, RZ ;  /* 0x0000001f0b007819 */ /* 0x000fe200000006ff */
[----:B------:R-:W-:Y:S01]  /*3810*/  @!PT LDS RZ, [RZ] ;  /* 0x00000000fffff984 */ /* 0x000fe20000000800 */
[----:B------:R-:W-:Y:S01]  /*3820*/  @!PT LDS RZ, [RZ] ;  /* 0x00000000fffff984 */ /* 0x000fe20000000800 */
[----:B------:R-:W-:Y:S01]  /*3830*/  @!PT LDS RZ, [RZ] ;  /* 0x00000000fffff984 */ /* 0x000fe20000000800 */
[----:B------:R-:W-:Y:S01]  /*3840*/  @!PT LDS RZ, [RZ] ;  /* 0x00000000fffff984 */ /* 0x000fe20000000800 */
[----:B------:R2:W-:Y:S06]  /*3850*/  MEMBAR.ALL.CTA ;  /* 0x0000000000007992 */ /* 0x0005ec0000008000 */
[----:B--2---:R-:W2:Y:S02]  /*3860*/  FENCE.VIEW.ASYNC.S ;  /* 0x00000000000073c6 */ /* 0x004ea40000000000 */
[----:B--2---:R2:W-:Y:S01]  /*3870*/  SYNCS.ARRIVE.TRANS64.RED.A1T0 RZ, [R3+URZ], RZ ;  /* 0x000000ff03ff79a7 */ /* 0x0045e200081004ff */
[----:B------:R2:W3:Y:S01]  /*3880*/  @P0 SYNCS.PHASECHK.TRANS64.TRYWAIT P2, [UR4], R2 ;  /* 0x00000002ff0005a7 */ /* 0x0004e20008041104 */
[----:B------:R-:W-:Y:S01]  /*3890*/  ULEA.HI UR4, UR22, UR22, URZ, 0x1 ;  /* 0x0000001616047291 */ /* 0x000fe2000f8f08ff */
[----:B-1----:R-:W-:-:S03]  /*38a0*/  LOP3.LUT P1, RZ, R6, 0x1, RZ, 0xc0, !PT ;  /* 0x0000000106ff7812 */ /* 0x002fc6000782c0ff */
[----:B------:R-:W-:Y:S02]  /*38b0*/  USHF.L.U32 UR18, UR4, 0x7, URZ ;  /* 0x0000000704127899 */ /* 0x000fe400080006ff */
[----:B------:R-:W-:Y:S02]  /*38c0*/  ULOP3.LUT UR4, UR4, 0xffe, URZ, 0xc0, !UPT ;  /* 0x00000ffe04047892 */ /* 0x000fe4000f8ec0ff */
[----:B------:R-:W-:Y:S02]  /*38d0*/  ULOP3.LUT UR18, UR18, 0xffffff00, URZ, 0xc0, !UPT ;  /* 0xffffff0012127892 */ /* 0x000fe4000f8ec0ff */
[----:B------:R-:W-:Y:S02]  /*38e0*/  UIADD3 UR4, UPT, UPT, -UR4, UR22, URZ ;  /* 0x0000001604047290 */ /* 0x000fe4000fffe1ff */
[----:B------:R-:W-:Y:S01]  /*38f0*/  UIADD3 UR18, UPT, UPT, UR30, UR18, URZ ;  /* 0x000000121e127290 */ /* 0x000fe2000fffe0ff */
[----:B------:R-:W1:Y:S03]  /*3900*/  SYNCS.PHASECHK.TRANS64.TRYWAIT P0, [UR23+0x120], R0 ;  /* 0x00012000ff0075a7 */ /* 0x000e660008001117 */
[----:B------:R-:W-:Y:S01]  /*3910*/  ULEA UR18, UR4, UR18, 0x14 ;  /* 0x0000001204127291 */ /* 0x000fe2000f8ea0ff */
[----:B-123--:R-:W-:Y:S11]  /*3920*/  @!P0 BRA `(.L_x_67) ;  /* 0x00000064006c8947 */ /* 0x00eff60003800000 */
.L_x_171:
[----:B------:R-:W-:Y:S01]  /*3930*/  IADD3 R10, PT, PT, R10, 0x1, RZ ;  /* 0x000000010a0a7810 */ /* 0x000fe20007ffe0ff */
[----:B------:R-:W-:Y:S06]  /*3940*/  BRA.U !UP4, `(.L_x_68) ;  /* 0x000000010c987547 */ /* 0x000fec000b800000 */
[----:B------:R-:W-:Y:S01]  /*3950*/  UPLOP3.LUT UP2, UPT, UPT, UPT, UPT, 0x40, 0x4 ;  /* 0x000000000004789c */ /* 0x000fe20003f4e870 */
[----:B------:R-:W-:Y:S01]  /*3960*/  UMOV UR16, UR29 ;  /* 0x0000001d00107c82 */ /* 0x000fe20008000000 */
[----:B------:R-:W-:Y:S01]  /*3970*/  UMOV UR15, UR28 ;  /* 0x0000001c000f7c82 */ /* 0x000fe20008000000 */
[----:B------:R-:W-:-:S08]  /*3980*/  UMOV UR6, UR14 ;  /* 0x0000000e00067c82 */ /* 0x000fd00008000000 */
.L_x_71:
[----:B------:R-:W-:Y:S02]  /*3990*/  UIADD3 UR16, UPT, UPT, UR16, 0x1, URZ ;  /* 0x0000000110107890 */ /* 0x000fe4000fffe0ff */
[----:B--2---:R-:W-:Y:S02]  /*39a0*/  ULEA UR5, UR6, UR17, 0x3 ;  /* 0x0000001106057291 */ /* 0x004fe4000f8e18ff */
[----:B------:R-:W-:Y:S01]  /*39b0*/  UISETP.NE.AND UP3, UPT, UR16, URZ, UPT ;  /* 0x000000ff1000728c */ /* 0x000fe2000bf65270 */
[----:B---3--:R-:W-:Y:S10]  /*39c0*/  @P2 BRA `(.L_x_69) ;  /* 0x00000000000c2947 */ /* 0x008ff40003800000 */
[----:B-1----:R-:W-:Y:S04]  /*39d0*/  SHF.L.U32 R3, R8, 0x1f, RZ ;  /* 0x0000001f08037819 */ /* 0x002fe800000006ff */
[----:B------:R-:W1:Y:S02]  /*39e0*/  SYNCS.PHASECHK.TRANS64.TRYWAIT P0, [UR5], R3 ;  /* 0x00000003ff0075a7 */ /* 0x000e640008001105 */
[----:B-1----:R-:W-:Y:S05]  /*39f0*/  @!P0 BRA `(.L_x_70) ;  /* 0x0000006400508947 */ /* 0x002fea0003800000 */
.L_x_69:
[----:B------:R-:W-:Y:S01]  /*3a00*/  UISETP.NE.AND UP0, UPT, UR15, 0x1, UPT ;  /* 0x000000010f00788c */ /* 0x000fe2000bf05270 */
[----:B------:R-:W-:Y:S01]  /*3a10*/  PLOP3.LUT P2, PT, PT, PT, PT, 0x80, 0x8 ;  /* 0x000000000008781c */ /* 0x000fe20003f4f070 */
[----:B------:R-:W-:Y:S02]  /*3a20*/  UIADD3 UR4, UPT, UPT, UR6, 0x1, URZ ;  /* 0x0000000106047890 */ /* 0x000fe4000fffe0ff */
[----:B------:R-:W-:Y:S02]  /*3a30*/  ULEA UR12, UR6, UR21, 0xa ;  /* 0x00000015060c7291 */ /* 0x000fe4000f8e50ff */
[----:B------:R-:W-:Y:S01]  /*3a40*/  UISETP.NE.AND UP1, UPT, UR4, 0x9, UPT ;  /* 0x000000090400788c */ /* 0x000fe2000bf25270 */
[----:B------:R-:W-:Y:S01]  /*3a50*/  PLOP3.LUT P0, PT, PT, PT, UP0, 0x80, 0x8 ;  /* 0x000000000008781c */ /* 0x000fe20003f0f008 */
[----:B------:R-:W-:Y:S02]  /*3a60*/  UIADD3 UR10, UPT, UPT, UR12, 0x2, URZ ;  /* 0x000000020c0a7890 */ /* 0x000fe4000fffe0ff */
[----:B------:R-:W-:Y:S02]  /*3a70*/  USEL UR7, URZ, 0x1, UP1 ;  /* 0x00000001ff077887 */ /* 0x000fe40008800000 */
[----:B------:R-:W-:Y:S02]  /*3a80*/  USEL UR14, UR4, URZ, UP1 ;  /* 0x000000ff040e7287 */ /* 0x000fe40008800000 */
[----:B------:R-:W-:Y:S02]  /*3a90*/  UIADD3 UR15, UPT, UPT, UR15, -0x1, URZ ;  /* 0xffffffff0f0f7890 */ /* 0x000fe4000fffe0ff */
[----:B------:R-:W-:Y:S01]  /*3aa0*/  @UP0 ULEA UR4, UR14, UR17, 0x3 ;  /* 0x000000110e040291 */ /* 0x000fe2000f8e18ff */
[----:B------:R-:W-:Y:S01]  /*3ab0*/  LOP3.LUT R8, R8, UR7, RZ, 0x3c, !PT ;  /* 0x0000000708087c12 */ /* 0x000fe2000f8e3cff */
[----:B------:R-:W-:Y:S01]  /*3ac0*/  UIADD3 UR7, UPT, UPT, UR5, 0x48, URZ ;  /* 0x0000004805077890 */ /* 0x000fe2000fffe0ff */
[----:B------:R-:W-:Y:S02]  /*3ad0*/  UMOV UR13, 0x80004020 ;  /* 0x80004020000d7882 */ /* 0x000fe40000000000 */
[----:B-1----:R-:W-:Y:S01]  /*3ae0*/  @P0 SHF.L.U32 R0, R8, 0x1f, RZ ;  /* 0x0000001f08000819 */ /* 0x002fe200000006ff */
[----:B------:R-:W-:Y:S01]  /*3af0*/  UMOV UR5, 0x80004020 ;  /* 0x8000402000057882 */ /* 0x000fe20000000000 */
[----:B------:R-:W-:Y:S01]  /*3b00*/  UMOV UR11, 0x80004020 ;  /* 0x80004020000b7882 */ /* 0x000fe20000000000 */
[----:B------:R-:W-:Y:S01]  /*3b10*/  UMOV UR9, 0x80004020 ;  /* 0x8000402000097882 */ /* 0x000fe20000000000 */
[----:B------:R2:W3:Y:S01]  /*3b20*/  @P0 SYNCS.PHASECHK.TRANS64.TRYWAIT P2, [UR4], R0 ;  /* 0x00000000ff0005a7 */ /* 0x0004e20008041104 */
[----:B------:R-:W-:Y:S03]  /*3b30*/  ULEA UR4, UR6, UR20, 0x8 ;  /* 0x0000001406047291 */ /* 0x000fe6000f8e40ff */
[----:B------:R-:W-:Y:S01]  /*3b40*/  UMOV UR6, UR14 ;  /* 0x0000000e00067c82 */ /* 0x000fe20008000000 */
[----:B------:R-:W-:Y:S05]  /*3b50*/  UIADD3 UR8, UPT, UPT, UR4, 0x2, URZ ;  /* 0x0000000204087890 */ /* 0x000fea000fffe0ff */
[----:B------:R2:W-:Y:S01]  /*3b60*/  UTCHMMA gdesc[UR4], gdesc[UR12], tmem[UR18], tmem[UR26], idesc[UR27], UP2 ;  /* 0x00ff1a0c040075ea */ /* 0x0005e20009000012 */
[----:B------:R-:W-:Y:S03]  /*3b70*/  UPLOP3.LUT UP2, UPT, UPT, UPT, UPT, 0x80, 0x8 ;  /* 0x000000000008789c */ /* 0x000fe60003f4f070 */
[----:B------:R2:W-:Y:S01]  /*3b80*/  UTCHMMA gdesc[UR8], gdesc[UR10], tmem[UR18], tmem[UR24], idesc[UR25], UPT ;  /* 0x00ff180a080075ea */ /* 0x0005e2000b800012 */
[----:B------:R2:W-:Y:S01]  /*3b90*/  UTCBAR.MULTICAST [UR7], URZ, UR19 ;  /* 0x000000ff070073e9 */ /* 0x0005e20008000813 */
[----:B------:R-:W-:Y:S06]  /*3ba0*/  BRA.U UP3, `(.L_x_71) ;  /* 0xfffffffd03787547 */ /* 0x000fec000b83ffff */
.L_x_68:
[----:B--2---:R-:W-:Y:S01]  /*3bb0*/  UIADD3 UR4, UPT, UPT, UR22, 0x1, URZ ;  /* 0x0000000116047890 */ /* 0x004fe2000fffe0ff */
[C---:B------:R-:W-:Y:S01]  /*3bc0*/  ISETP.NE.AND P0, PT, R10.reuse, 0x2, PT ;  /* 0x000000020a00780c */ /* 0x040fe20003f05270 */
[----:B------:R-:W-:Y:S02]  /*3bd0*/  UIADD3 UR5, UPT, UPT, UR23, 0x100, URZ ;  /* 0x0000010017057890 */ /* 0x000fe4000fffe0ff */
[----:B------:R-:W-:Y:S01]  /*3be0*/  UISETP.NE.AND UP0, UPT, UR4, 0x4, UPT ;  /* 0x000000040400788c */ /* 0x000fe2000bf05270 */
[----:B-1----:R-:W-:Y:S02]  /*3bf0*/  SEL R0, RZ, 0x1, P0 ;  /* 0x00000001ff007807 */ /* 0x002fe40000000000 */
[----:B------:R-:W-:Y:S01]  /*3c00*/  SEL R10, R10, RZ, P0 ;  /* 0x000000ff0a0a7207 */ /* 0x000fe20000000000 */
[----:B------:R-:W-:Y:S01]  /*3c10*/  USEL UR6, URZ, 0x1, UP0 ;  /* 0x00000001ff067887 */ /* 0x000fe20008000000 */
[----:B------:R-:W-:Y:S01]  /*3c20*/  LOP3.LUT R9, R9, R0, RZ, 0x3c, !PT ;  /* 0x0000000009097212 */ /* 0x000fe200078e3cff */
[----:B------:R-:W-:Y:S01]  /*3c30*/  USEL UR22, UR4, URZ, UP0 ;  /* 0x000000ff04167287 */ /* 0x000fe20008000000 */
[----:B------:R1:W-:Y:S03]  /*3c40*/  UTCBAR [UR5], URZ ;  /* 0x000000ff050073e9 */ /* 0x0003e600080000ff */
[----:B------:R-:W-:Y:S01]  /*3c50*/  LOP3.LUT R11, R11, UR6, RZ, 0x3c, !PT ;  /* 0x000000060b0b7c12 */ /* 0x000fe2000f8e3cff */
[----:B------:R-:W-:Y:S07]  /*3c60*/  @P1 BRA `(.L_x_72) ;  /* 0xfffffff800b01947 */ /* 0x000fee000383ffff */
[----:B------:R-:W2:Y:S01]  /*3c70*/  S2UR UR8, SR_CgaCtaId ;  /* 0x00000000000879c3 */ /* 0x000ea20000008800 */
[----:B------:R-:W-:Y:S01]  /*3c80*/  ELECT P0, URZ, PT ;  /* 0x0000000000ff782f */ /* 0x000fe20003800000 */
[----:B------:R-:W-:Y:S01]  /*3c90*/  IMAD.MOV.U32 R0, RZ, RZ, 0x1 ;  /* 0x00000001ff007424 */ /* 0x000fe200078e00ff */
[----:B------:R-:W-:Y:S01]  /*3ca0*/  UIADD3 UR17, UPT, UPT, UR17, 0x120, URZ ;  /* 0x0000012011117890 */ /* 0x000fe2000fffe0ff */
[----:B------:R-:W-:Y:S01]  /*3cb0*/  SHF.L.U32 R3, R11, 0x1f, RZ ;  /* 0x0000001f0b037819 */ /* 0x000fe200000006ff */
[----:B------:R-:W-:-:S03]  /*3cc0*/  UMOV UR4, 0x40 ;  /* 0x0000004000047882 */ /* 0x000fc60000000000 */
[----:B------:R-:W-:Y:S01]  /*3cd0*/  UVIRTCOUNT.DEALLOC.SMPOOL 0x80 ;  /* 0x000000800000784c */ /* 0x000fe20000000000 */
[----:B--2---:R-:W-:Y:S02]  /*3ce0*/  ULEA UR8, UR8, UR4, 0x18 ;  /* 0x0000000408087291 */ /* 0x004fe4000f8ec0ff */
[----:B------:R-:W-:-:S07]  /*3cf0*/  ULEA UR4, UR22, UR17, 0x3 ;  /* 0x0000001116047291 */ /* 0x000fce000f8e18ff */
[----:B------:R2:W-:Y:S02]  /*3d00*/  @P0 STS.U8 [UR8+0x1c], R0 ;  /* 0x00001c00ff000988 */ /* 0x0005e40008000008 */
[----:B------:R-:W4:Y:S02]  /*3d10*/  SYNCS.PHASECHK.TRANS64.TRYWAIT P0, [UR4], R3 ;  /* 0x00000003ff0075a7 */ /* 0x000f240008001104 */
[----:B--2-4-:R-:W-:Y:S05]  /*3d20*/  @!P0 BRA `(.L_x_73) ;  /* 0x00000060009c8947 */ /* 0x014fea0003800000 */
.L_x_174:
[----:B------:R-:W-:-:S04]  /*3d30*/  UIADD3 UR4, UPT, UPT, UR22, 0x1, URZ ;  /* 0x0000000116047890 */ /* 0x000fc8000fffe0ff */
[----:B------:R-:W-:-:S04]  /*3d40*/  UISETP.NE.AND UP0, UPT, UR4, 0x4, UPT ;  /* 0x000000040400788c */ /* 0x000fc8000bf05270 */
[----:B------:R-:W-:Y:S02]  /*3d50*/  USEL UR6, URZ, 0x1, UP0 ;  /* 0x00000001ff067887 */ /* 0x000fe40008000000 */
[----:B------:R-:W-:-:S04]  /*3d60*/  USEL UR4, UR4, URZ, UP0 ;  /* 0x000000ff04047287 */ /* 0x000fc80008000000 */
[----:B-1----:R-:W-:Y:S01]  /*3d70*/  ULEA UR5, UR4, UR17, 0x3 ;  /* 0x0000001104057291 */ /* 0x002fe2000f8e18ff */
[----:B------:R-:W-:-:S04]  /*3d80*/  LOP3.LUT R2, R11, UR6, RZ, 0x3c, !PT ;  /* 0x000000060b027c12 */ /* 0x000fc8000f8e3cff */
[----:B--2---:R-:W-:-:S04]  /*3d90*/  SHF.L.U32 R3, R2, 0x1f, RZ ;  /* 0x0000001f02037819 */ /* 0x004fc800000006ff */
[----:B------:R-:W1:Y:S02]  /*3da0*/  SYNCS.PHASECHK.TRANS64.TRYWAIT P0, [UR5], R3 ;  /* 0x00000003ff0075a7 */ /* 0x000e640008001105 */
[----:B-1----:R-:W-:Y:S05]  /*3db0*/  @!P0 BRA `(.L_x_74) ;  /* 0x0000006000908947 */ /* 0x002fea0003800000 */
.L_x_176:
        /* <DEDUP_REMOVED lines=9> */
.L_x_178:
[----:B------:R-:W-:-:S04]  /*3e50*/  UIADD3 UR4, UPT, UPT, UR4, 0x1, URZ ;  /* 0x0000000104047890 */ /* 0x000fc8000fffe0ff */
[----:B------:R-:W-:-:S04]  /*3e60*/  UISETP.NE.AND UP0, UPT, UR4, 0x4, UPT ;  /* 0x000000040400788c */ /* 0x000fc8000bf05270 */
[----:B------:R-:W-:Y:S02]  /*3e70*/  USEL UR5, URZ, 0x1, UP0 ;  /* 0x00000001ff057887 */ /* 0x000fe40008000000 */
[----:B------:R-:W-:-:S04]  /*3e80*/  USEL UR4, UR4, URZ, UP0 ;  /* 0x000000ff04047287 */ /* 0x000fc80008000000 */
[----:B------:R-:W-:Y:S01]  /*3e90*/  ULEA UR4, UR4, UR17, 0x3 ;  /* 0x0000001104047291 */ /* 0x000fe2000f8e18ff */
[----:B-1----:R-:W-:-:S04]  /*3ea0*/  LOP3.LUT R3, R2, UR5, RZ, 0x3c, !PT ;  /* 0x0000000502037c12 */ /* 0x002fc8000f8e3cff */
[----:B------:R-:W-:-:S04]  /*3eb0*/  SHF.L.U32 R3, R3, 0x1f, RZ ;  /* 0x0000001f03037819 */ /* 0x000fc800000006ff */
[----:B------:R-:W1:Y:S02]  /*3ec0*/  SYNCS.PHASECHK.TRANS64.TRYWAIT P0, [UR4], R3 ;  /* 0x00000003ff0075a7 */ /* 0x000e640008001104 */
[----:B-1----:R-:W-:Y:S05]  /*3ed0*/  @!P0 BRA `(.L_x_76) ;  /* 0x0000006000788947 */ /* 0x002fea0003800000 */
.L_x_180:
[----:B------:R-:W-:Y:S01]  /*3ee0*/  NOP ;  /* 0x0000000000007918 */ /* 0x000fe20000000000 */
[----:B-1----:R-:W1:Y:S01]  /*3ef0*/  LDS R0, [UR8+0x14] ;  /* 0x00001408ff007984 */ /* 0x002e620008000800 */
[----:B------:R-:W-:Y:S01]  /*3f00*/  ULOP3.LUT UR4, UR30, 0xffff, URZ, 0xc0, !UPT ;  /* 0x0000ffff1e047892 */ /* 0x000fe2000f8ec0ff */
[----:B------:R-:W-:Y:S01]  /*3f10*/  UMOV UR5, 0xffff ;  /* 0x0000ffff00057882 */ /* 0x000fe20000000000 */
[----:B------:R-:W-:Y:S02]  /*3f20*/  UMOV UR6, 0x1 ;  /* 0x0000000100067882 */ /* 0x000fe40000000000 */
[----:B------:R-:W-:-:S04]  /*3f30*/  USHF.R.U32.HI UR4, URZ, 0x5, UR4 ;  /* 0x00000005ff047899 */ /* 0x000fc80008011604 */
[----:B------:R-:W-:Y:S02]  /*3f40*/  USHF.L.U32 UR5, UR5, UR4, URZ ;  /* 0x0000000405057299 */ /* 0x000fe400080006ff */
[----:B------:R-:W-:-:S04]  /*3f50*/  USHF.L.U32 UR4, UR6, UR4, URZ ;  /* 0x0000000406047299 */ /* 0x000fc800080006ff */
[----:B-1----:R-:W-:-:S04]  /*3f60*/  LOP3.LUT R0, R0, UR5, RZ, 0xc0, !PT ;  /* 0x0000000500007c12 */ /* 0x002fc8000f8ec0ff */
[----:B------:R-:W-:-:S13]  /*3f70*/  ISETP.NE.AND P0, PT, R0, UR5, PT ;  /* 0x0000000500007c0c */ /* 0x000fda000bf05270 */
[----:B------:R-:W-:Y:S05]  /*3f80*/  @P0 BRA `(.L_x_77) ;  /* 0x0000000000580947 */ /* 0x000fea0003800000 */
[----:B------:R-:W1:Y:S02]  /*3f90*/  LDS R0, [UR8+0x18] ;  /* 0x00001808ff007984 */ /* 0x000e640008000800 */
[----:B-1----:R-:W-:-:S04]  /*3fa0*/  LOP3.LUT R0, R0, UR4, RZ, 0xc0, !PT ;  /* 0x0000000400007c12 */ /* 0x002fc8000f8ec0ff */
[----:B------:R-:W-:-:S13]  /*3fb0*/  ISETP.NE.AND P0, PT, R0, UR4, PT ;  /* 0x0000000400007c0c */ /* 0x000fda000bf05270 */
[----:B------:R-:W-:Y:S05]  /*3fc0*/  @P0 BRA `(.L_x_78) ;  /* 0x00000000003c0947 */ /* 0x000fea0003800000 */
[----:B------:R-:W1:Y:S01]  /*3fd0*/  S2R R2, SR_LANEID ;  /* 0x0000000000027919 */ /* 0x000e620000000000 */
[----:B------:R-:W-:Y:S01]  /*3fe0*/  ULOP3.LUT UR5, URZ, UR5, URZ, 0x33, !UPT ;  /* 0x00000005ff057292 */ /* 0x000fe2000f8e33ff */
[----:B------:R-:W-:Y:S01]  /*3ff0*/  LOP3.LUT R4, RZ, UR4, RZ, 0x33, !PT ;  /* 0x00000004ff047c12 */ /* 0x000fe2000f8e33ff */
[----:B------:R-:W-:Y:S02]  /*4000*/  VOTEU.ANY UR4, UPT, PT ;  /* 0x0000000000047886 */ /* 0x000fe400038e0100 */
[----:B------:R-:W-:Y:S01]  /*4010*/  UFLO.U32 UR4, UR4 ;  /* 0x00000004000472bd */ /* 0x000fe200080e0000 */
[----:B------:R-:W2:Y:S01]  /*4020*/  REDUX UR6, R4 ;  /* 0x00000000040673c4 */ /* 0x000ea20000000000 */
[----:B------:R-:W-:-:S06]  /*4030*/  IMAD.U32 R0, RZ, RZ, UR5 ;  /* 0x00000005ff007e24 */ /* 0x000fcc000f8e00ff */
[----:B------:R4:W-:Y:S01]  /*4040*/  UTCATOMSWS.AND URZ, UR5 ;  /* 0x0000000500ff79e3 */ /* 0x0009e20008000000 */
[----:B------:R-:W3:Y:S01]  /*4050*/  REDUX UR7, R0 ;  /* 0x00000000000773c4 */ /* 0x000ee20000000000 */
[----:B-1----:R-:W-:Y:S01]  /*4060*/  ISETP.EQ.U32.AND P0, PT, R2, UR4, PT ;  /* 0x0000000402007c0c */ /* 0x002fe2000bf02070 */
[----:B--2---:R-:W-:Y:S01]  /*4070*/  IMAD.U32 R2, RZ, RZ, UR6 ;  /* 0x00000006ff027e24 */ /* 0x004fe2000f8e00ff */
[----:B---3--:R-:W-:-:S11]  /*4080*/  MOV R3, UR7 ;  /* 0x0000000700037c02 */ /* 0x008fd60008000f00 */
[----:B------:R4:W-:Y:S04]  /*4090*/  @P0 ATOMS.AND RZ, [UR8+0x14], R3 ;  /* 0x00001403ffff098c */ /* 0x0009e8000a800008 */
[----:B------:R4:W-:Y:S01]  /*40a0*/  @P0 ATOMS.AND RZ, [UR8+0x18], R2 ;  /* 0x00001802ffff098c */ /* 0x0009e2000a800008 */
[----:B------:R-:W-:Y:S05]  /*40b0*/  BRA `(.L_x_79) ;  /* 0x0000000000147947 */ /* 0x000fea0003800000 */
.L_x_78:
[----:B------:R-:W-:Y:S02]  /*40c0*/  MOV R2, 0x40e0 ;  /* 0x000040e000027802 */ /* 0x000fe40000000f00 */
[----:B---3-5:R-:W-:Y:S05]  /*40d0*/  CALL.REL.NOINC `($__internal_0_$__cuda_sm10x_tcgen05_guardrail_trap_col_being_dealloced_not_returned_by_alloc) ;  /* 0x0000006400607944 */ /* 0x028fea0003c00000 */
[----:B------:R-:W-:Y:S05]  /*40e0*/  BRA `(.L_x_79) ;  /* 0x0000000000087947 */ /* 0x000fea0003800000 */
.L_x_77:
[----:B------:R-:W-:Y:S02]  /*40f0*/  MOV R2, 0x4110 ;  /* 0x0000411000027802 */ /* 0x000fe40000000f00 */
[----:B---3-5:R-:W-:Y:S05]  /*4100*/  CALL.REL.NOINC `($__internal_2_$__cuda_sm10x_tcgen05_guardrail_trap_unallocated_columns_being_dealloced) ;  /* 0x00000064006c7944 */ /* 0x028fea0003c00000 */
.L_x_79:
[----:B------:R-:W-:Y:S01]  /*4110*/  NOP ;  /* 0x0000000000007918 */ /* 0x000fe20000000000 */
[----:B----4-:R-:W-:Y:S05]  /*4120*/  EXIT ;  /* 0x000000000000794d */ /* 0x010fea0003800000 */
.L_x_61:
[----:B------:R-:W-:-:S09]  /*4130*/  UISETP.NE.OR UP0, UPT, UR17, 0x3, !UP3 ;  /* 0x000000031100788c */ /* 0x000fd2000df05670 */
[----:B------:R-:W-:Y:S05]  /*4140*/  BRA.U UP0, `(.L_x_80) ;  /* 0x00000011005c7547 */ /* 0x000fea000b800000 */
[----:B------:R-:W1:Y:S01]  /*4150*/  S2UR UR10, SR_CgaCtaId ;  /* 0x00000000000a79c3 */ /* 0x000e620000008800 */
[----:B------:R-:W2:Y:S01]  /*4160*/  LDCU UR31, c[0x0][0x370] ;  /* 0x00006e00ff1f77ac */ /* 0x000ea20008000800 */
[----:B------:R-:W-:Y:S02]  /*4170*/  HFMA2 R13, -RZ, RZ, 0, 0 ;  /* 0x00000000ff0d7431 */ /* 0x000fe400000001ff */
[----:B------:R-:W-:Y:S01]  /*4180*/  IMAD.MOV.U32 R15, RZ, RZ, 0x1 ;  /* 0x00000001ff0f7424 */ /* 0x000fe200078e00ff */
[----:B------:R-:W-:Y:S01]  /*4190*/  MOV R7, 0x2000 ;  /* 0x0000200000077802 */ /* 0x000fe20000000f00 */
[----:B------:R-:W2:Y:S01]  /*41a0*/  LDCU.128 UR44, c[0x0][0xb10] ;  /* 0x00016200ff2c77ac */ /* 0x000ea20008000c00 */
[----:B------:R-:W-:Y:S01]  /*41b0*/  IMAD.MOV.U32 R14, RZ, RZ, RZ ;  /* 0x000000ffff0e7224 */ /* 0x000fe200078e00ff */
[----:B------:R-:W3:Y:S01]  /*41c0*/  LDC.64 R16, c[0x0][0x348] ;  /* 0x0000d200ff107b82 */ /* 0x000ee20000000a00 */
[----:B------:R-:W4:Y:S01]  /*41d0*/  LDCU UR30, c[0x0][0x374] ;  /* 0x00006e80ff1e77ac */ /* 0x000f220008000800 */
[----:B------:R-:W1:Y:S06]  /*41e0*/  LDCU UR15, c[0x0][0xb0c] ;  /* 0x00016180ff0f77ac */ /* 0x000e6c0008000800 */
[----:B------:R-:W3:Y:S01]  /*41f0*/  LDC.64 R2, c[0x0][0x888] ;  /* 0x00022200ff027b82 */ /* 0x000ee20000000a00 */
[----:B------:R-:W3:Y:S01]  /*4200*/  LDCU UR49, c[0x0][0xb20] ;  /* 0x00016400ff3177ac */ /* 0x000ee20008000800 */
[----:B------:R-:W3:Y:S06]  /*4210*/  LDCU UR4, c[0x0][0xb30] ;  /* 0x00016600ff0477ac */ /* 0x000eec0008000800 */
[----:B------:R-:W3:Y:S01]  /*4220*/  LDC.64 R4, c[0x0][0x890] ;  /* 0x00022400ff047b82 */ /* 0x000ee20000000a00 */
[----:B------:R-:W-:Y:S01]  /*4230*/  UMOV UR21, 0x400 ;  /* 0x0000040000157882 */ /* 0x000fe20000000000 */
[----:B--2---:R-:W-:-:S02]  /*4240*/  UIMAD.WIDE.U32 UR6, UR31, UR44, URZ ;  /* 0x0000002c1f0672a5 */ /* 0x004fc4000f8e00ff */
[----:B----4-:R-:W-:Y:S02]  /*4250*/  UIMAD.WIDE.U32 UR8, UR30, UR47, URZ ;  /* 0x0000002f1e0872a5 */ /* 0x010fe4000f8e00ff */
[----:B-1----:R-:W-:Y:S02]  /*4260*/  ULEA UR21, UR10, UR21, 0x18 ;  /* 0x000000150a157291 */ /* 0x002fe4000f8ec0ff */
[----:B------:R-:W-:Y:S02]  /*4270*/  UPLOP3.LUT UP3, UPT, UPT, UPT, UPT, 0x40, 0x4 ;  /* 0x000000000004789c */ /* 0x000fe40003f6e870 */
[----:B------:R-:W-:Y:S02]  /*4280*/  UIADD3 UR37, UPT, UPT, UR21, 0xa8, URZ ;  /* 0x000000a815257890 */ /* 0x000fe4000fffe0ff */
[----:B------:R-:W-:Y:S02]  /*4290*/  UIADD3 UR33, UPT, UPT, UR21, 0x90, URZ ;  /* 0x0000009015217890 */ /* 0x000fe4000fffe0ff */
[----:B------:R-:W-:-:S02]  /*42a0*/  UIADD3 UR25, UPT, UPT, UR21, 0x98, URZ ;  /* 0x0000009815197890 */ /* 0x000fc4000fffe0ff */
[----:B------:R-:W-:Y:S01]  /*42b0*/  UIADD3 UR17, UPT, UPT, UR21, 0xa0, URZ ;  /* 0x000000a015117890 */ /* 0x000fe2000fffe0ff */
[----:B------:R-:W-:Y:S01]  /*42c0*/  UMOV UR6, UR7 ;  /* 0x0000000700067c82 */ /* 0x000fe20008000000 */
[----:B------:R-:W-:Y:S01]  /*42d0*/  UMOV UR41, UR9 ;  /* 0x0000000900297c82 */ /* 0x000fe20008000000 */
[----:B------:R-:W-:Y:S02]  /*42e0*/  UISETP.GE.AND UP0, UPT, UR42, 0x1, UPT ;  /* 0x000000012a00788c */ /* 0x000fe4000bf06270 */
[----:B------:R-:W-:Y:S01]  /*42f0*/  UISETP.NE.AND UP4, UPT, UR42, 0x1, UPT ;  /* 0x000000012a00788c */ /* 0x000fe2000bf85270 */
[----:B------:R-:W1:Y:S01]  /*4300*/  LDCU.64 UR22, c[0x0][0xb28] ;  /* 0x00016500ff1677ac */ /* 0x000e620008000a00 */
[----:B------:R-:W-:Y:S02]  /*4310*/  UISETP.NE.AND UP6, UPT, UR15, 0x1, UPT ;  /* 0x000000010f00788c */ /* 0x000fe4000bfc5270 */
[----:B------:R-:W-:Y:S02]  /*4320*/  UISETP.NE.AND UP5, UPT, UR46, 0x1, UPT ;  /* 0x000000012e00788c */ /* 0x000fe4000bfa5270 */
[----:B------:R-:W-:-:S02]  /*4330*/  UPRMT UR37, UR10, 0x654, UR37 ;  /* 0x000006540a257896 */ /* 0x000fc40008000025 */
[----:B------:R-:W-:Y:S02]  /*4340*/  USHF.R.U32.HI UR43, URZ, UR45, UR6 ;  /* 0x0000002dff2b7299 */ /* 0x000fe40008011606 */
[----:B------:R-:W-:Y:S02]  /*4350*/  UPRMT UR40, UR10, 0x654, UR33 ;  /* 0x000006540a287896 */ /* 0x000fe40008000021 */
[----:B------:R-:W-:Y:S02]  /*4360*/  UPRMT UR39, UR10, 0x654, UR25 ;  /* 0x000006540a277896 */ /* 0x000fe40008000019 */
[----:B------:R-:W-:Y:S02]  /*4370*/  UPRMT UR38, UR10, 0x654, UR17 ;  /* 0x000006540a267896 */ /* 0x000fe40008000011 */
[----:B---3--:R-:W-:Y:S02]  /*4380*/  USHF.R.U32.HI UR41, URZ, UR49, UR41 ;  /* 0x00000031ff297299 */ /* 0x008fe40008011629 */
[----:B------:R-:W-:-:S11]  /*4390*/  UISETP.NE.AND UP2, UPT, UR4, 0x1, UPT ;  /* 0x000000010400788c */ /* 0x000fd6000bf45270 */
.L_x_91:
[C---:B------:R-:W-:Y:S02]  /*43a0*/  LEA R12, R14.reuse, UR21, 0x3 ;  /* 0x000000150e0c7c11 */ /* 0x040fe4000f8e18ff */
[----:B------:R-:W-:Y:S02]  /*43b0*/  SHF.L.U32 R9, R13, 0x1f, RZ ;  /* 0x0000001f0d097819 */ /* 0x000fe400000006ff */
[----:B------:R-:W-:Y:S02]  /*43c0*/  LEA R10, R14, UR21, 0x4 ;  /* 0x000000150e0a7c11 */ /* 0x000fe4000f8e20ff */
[----:B--2---:R-:W2:Y:S02]  /*43d0*/  SYNCS.PHASECHK.TRANS64.TRYWAIT P0, [R12+URZ+0xe0], R9 ;  /* 0x0000e0090c0075a7 */ /* 0x004ea400080011ff */
[----:B--2---:R-:W-:Y:S05]  /*43e0*/  @!P0 BRA `(.L_x_81) ;  /* 0x0000005c004c8947 */ /* 0x004fea0003800000 */
.L_x_181:
[----:B--2---:R-:W2:Y:S01]  /*43f0*/  LDS.128 R8, [R10+0x170] ;  /* 0x000170000a087984 */ /* 0x004ea20000000c00 */
[----:B------:R-:W-:Y:S01]  /*4400*/  UISETP.GE.AND UP0, UPT, UR42, 0x1, UPT ;  /* 0x000000012a00788c */ /* 0x000fe2000bf06270 */
[----:B------:R-:W-:Y:S01]  /*4410*/  @!PT LDS RZ, [RZ] ;  /* 0x00000000fffff984 */ /* 0x000fe20000000800 */
[----:B------:R-:W-:Y:S01]  /*4420*/  @!PT LDS RZ, [RZ] ;  /* 0x00000000fffff984 */ /* 0x000fe20000000800 */
[----:B------:R-:W-:Y:S01]  /*4430*/  @!PT LDS RZ, [RZ] ;  /* 0x00000000fffff984 */ /* 0x000fe20000000800 */
[----:B------:R-:W-:Y:S01]  /*4440*/  @!PT LDS RZ, [RZ] ;  /* 0x00000000fffff984 */ /* 0x000fe20000000800 */
[----:B------:R3:W-:Y:S06]  /*4450*/  MEMBAR.ALL.CTA ;  /* 0x0000000000007992 */ /* 0x0007ec0000008000 */
[----:B---3--:R-:W3:Y:S01]  /*4460*/  FENCE.VIEW.ASYNC.S ;  /* 0x00000000000073c6 */ /* 0x008ee20000000000 */
[----:B--2---:R-:W-:Y:S11]  /*4470*/  LOP3.LUT P0, RZ, R10, 0x1, RZ, 0xc0, !PT ;  /* 0x000000010aff7812 */ /* 0x004ff6000780c0ff */
[----:B------:R-:W-:Y:S02]  /*4480*/  @!UPT UIADD3 URZ, UPT, UPT, URZ, URZ, URZ ;  /* 0x000000fffffff290 */ /* 0x000fe4000fffe0ff */
[----:B---3--:R-:W-:Y:S01]  /*4490*/  VOTEU.ANY UP1, P0 ;  /* 0x0000000000ff7886 */ /* 0x008fe20000020100 */
[----:B------:R-:W-:Y:S11]  /*44a0*/  PLOP3.LUT P0, PT, PT, PT, UP1, 0x80, 0x8 ;  /* 0x000000000008781c */ /* 0x000ff60003f0f018 */
[----:B------:R-:W-:Y:S02]  /*44b0*/  @!UPT UIADD3 URZ, UPT, UPT, URZ, URZ, URZ ;  /* 0x000000fffffff290 */ /* 0x000fe4000fffe0ff */
[----:B------:R-:W-:Y:S02]  /*44c0*/  @P0 SHF.R.U32.HI R0, RZ, 0x10, R9 ;  /* 0x00000010ff000819 */ /* 0x000fe40000011609 */
[----:B------:R-:W-:Y:S02]  /*44d0*/  @P0 MOV R6, R8 ;  /* 0x0000000800060202 */ /* 0x000fe40000000f00 */
[----:B------:R-:W-:Y:S01]  /*44e0*/  @P0 R2UR UR4, R0 ;  /* 0x00000000000402ca */ /* 0x000fe200000e0000 */
[----:B------:R-:W-:Y:S01]  /*44f0*/  VIADD R0, R12, 0xf0 ;  /* 0x000000f00c007836 */ /* 0x000fe20000000000 */
[----:B------:R-:W-:Y:S02]  /*4500*/  @P0 LOP3.LUT R8, R9, 0xffff, RZ, 0xc0, !PT ;  /* 0x0000ffff09080812 */ /* 0x000fe400078ec0ff */
[----:B------:R-:W-:Y:S02]  /*4510*/  @P0 R2UR UR6, R6 ;  /* 0x00000000060602ca */ /* 0x000fe400000e0000 */
[----:B------:R-:W-:Y:S02]  /*4520*/  PRMT R0, RZ, 0x654, R0 ;  /* 0x00000654ff007816 */ /* 0x000fe40000000000 */
[----:B------:R-:W-:Y:S02]  /*4530*/  @P0 R2UR UR5, R8 ;  /* 0x00000000080502ca */ /* 0x000fe400000e0000 */
[----:B------:R2:W-:Y:S03]  /*4540*/  SYNCS.ARRIVE.TRANS64.RED.A1T0 RZ, [R0+URZ], RZ ;  /* 0x000000ff00ff79a7 */ /* 0x0005e600081004ff */
[----:B------:R-:W-:Y:S04]  /*4550*/  @UP1 UMOV UR29, UR4 ;  /* 0x00000004001d1c82 */ /* 0x000fe80008000000 */
[----:B------:R-:W-:Y:S04]  /*4560*/  @UP1 UMOV UR14, UR6 ;  /* 0x00000006000e1c82 */ /* 0x000fe80008000000 */
[----:B------:R-:W-:Y:S01]  /*4570*/  @UP1 UMOV UR13, UR5 ;  /* 0x00000005000d1c82 */ /* 0x000fe20008000000 */
[----:B------:R-:W-:Y:S05]  /*4580*/  BRA.U !UP0, `(.L_x_82) ;  /* 0x0000000108a47547 */ /* 0x000fea000b800000 */
[----:B------:R-:W-:Y:S02]  /*4590*/  UIMAD.WIDE.U32 UR18, UR13, UR47, URZ ;  /* 0x0000002f0d1272a5 */ /* 0x000fe4000f8e00ff */
[----:B------:R-:W-:Y:S02]  /*45a0*/  UIMAD.WIDE.U32 UR26, UR14, UR44, URZ ;  /* 0x0000002c0e1a72a5 */ /* 0x000fe4000f8e00ff */
[----:B------:R-:W-:Y:S02]  /*45b0*/  USEL UR4, UR30, UR41, !UP5 ;  /* 0x000000291e047287 */ /* 0x000fe4000e800000 */
[----:B------:R-:W-:Y:S02]  /*45c0*/  USEL UR7, UR31, UR43, !UP6 ;  /* 0x0000002b1f077287 */ /* 0x000fe4000f000000 */
[----:B-1----:R-:W-:Y:S02]  /*45d0*/  UIMAD.WIDE.U32 UR8, UR4, UR22, URZ ;  /* 0x00000016040872a5 */ /* 0x002fe4000f8e00ff */
[----:B------:R-:W-:Y:S01]  /*45e0*/  UIMAD.WIDE.U32 UR10, UR7, UR22, URZ ;  /* 0x00000016070a72a5 */ /* 0x000fe2000f8e00ff */
[----:B------:R-:W-:Y:S02]  /*45f0*/  UMOV UR5, UR19 ;  /* 0x0000001300057c82 */ /* 0x000fe40008000000 */
[----:B------:R-:W-:Y:S03]  /*4600*/  USHF.R.U32.HI UR6, URZ, UR49, UR5 ;  /* 0x00000031ff067299 */ /* 0x000fe60008011605 */
[----:B------:R-:W-:Y:S01]  /*4610*/  UMOV UR5, UR27 ;  /* 0x0000001b00057c82 */ /* 0x000fe20008000000 */
[----:B------:R-:W-:Y:S02]  /*4620*/  USEL UR6, UR13, UR6, !UP5 ;  /* 0x000000060d067287 */ /* 0x000fe4000e800000 */
[----:B------:R-:W-:Y:S03]  /*4630*/  USHF.R.U32.HI UR12, URZ, UR45, UR5 ;  /* 0x0000002dff0c7299 */ /* 0x000fe60008011605 */
[----:B------:R-:W-:Y:S02]  /*4640*/  UMOV UR5, UR9 ;  /* 0x0000000900057c82 */ /* 0x000fe40008000000 */
[----:B------:R-:W-:Y:S03]  /*4650*/  @UP4 USHF.R.U32.HI UR4, URZ, UR23, UR5 ;  /* 0x00000017ff044299 */ /* 0x000fe60008011605 */
[----:B------:R-:W-:Y:S01]  /*4660*/  UMOV UR5, UR11 ;  /* 0x0000000b00057c82 */ /* 0x000fe20008000000 */
[----:B------:R-:W-:Y:S02]  /*4670*/  UIMAD UR4, UR42, UR4, URZ ;  /* 0x000000042a0472a4 */ /* 0x000fe4000f8e02ff */
[----:B------:R-:W-:Y:S02]  /*4680*/  @UP4 USHF.R.U32.HI UR7, URZ, UR23, UR5 ;  /* 0x00000017ff074299 */ /* 0x000fe40008011605 */
[----:B------:R-:W-:Y:S02]  /*4690*/  UIMAD.WIDE.U32 UR10, UR6, UR22, URZ ;  /* 0x00000016060a72a5 */ /* 0x000fe4000f8e00ff */
[----:B------:R-:W-:Y:S02]  /*46a0*/  USEL UR5, UR14, UR12, !UP6 ;  /* 0x0000000c0e057287 */ /* 0x000fe4000f000000 */
[----:B------:R-:W-:Y:S02]  /*46b0*/  UIMAD UR8, UR42, UR7, URZ ;  /* 0x000000072a0872a4 */ /* 0x000fe4000f8e02ff */
[----:B------:R-:W-:Y:S03]  /*46c0*/  UISETP.GE.AND UP0, UPT, UR6, UR4, UPT ;  /* 0x000000040600728c */ /* 0x000fe6000bf06270 */
[----:B------:R-:W-:Y:S01]  /*46d0*/  UMOV UR4, UR11 ;  /* 0x0000000b00047c82 */ /* 0x000fe20008000000 */
[----:B------:R-:W-:Y:S02]  /*46e0*/  UISETP.GE.OR UP0, UPT, UR5, UR8, UP0 ;  /* 0x000000080500728c */ /* 0x000fe40008706670 */
[----:B------:R-:W-:Y:S02]  /*46f0*/  USHF.R.U32.HI UR4, URZ, UR23, UR4 ;  /* 0x00000017ff047299 */ /* 0x000fe40008011604 */
[----:B------:R-:W-:Y:S02]  /*4700*/  UIMAD.WIDE.U32 UR8, UR5, UR22, URZ ;  /* 0x00000016050872a5 */ /* 0x000fe4000f8e00ff */
[----:B------:R-:W-:Y:S04]  /*4710*/  USEL UR10, UR6, UR4, !UP4 ;  /* 0x00000004060a7287 */ /* 0x000fe8000e000000 */
[----:B------:R-:W-:Y:S01]  /*4720*/  UIADD3 UR11, UPT, UPT, -UR10, URZ, URZ ;  /* 0x000000ff0a0b7290 */ /* 0x000fe2000fffe1ff */
[----:B------:R-:W-:Y:S02]  /*4730*/  @!UP0 UMOV UR4, UR9 ;  /* 0x0000000900048c82 */ /* 0x000fe40008000000 */
[----:B------:R-:W-:Y:S02]  /*4740*/  @!UP0 USHF.R.U32.HI UR4, URZ, UR23, UR4 ;  /* 0x00000017ff048299 */ /* 0x000fe40008011604 */
[----:B------:R-:W-:Y:S02]  /*4750*/  UIMAD UR8, UR42, UR11, UR6 ;  /* 0x0000000b2a0872a4 */ /* 0x000fe4000f8e0206 */
[----:B------:R-:W-:Y:S04]  /*4760*/  @!UP0 USEL UR4, UR5, UR4, !UP4 ;  /* 0x0000000405048287 */ /* 0x000fe8000e000000 */
[----:B------:R-:W-:Y:S02]  /*4770*/  @!UP0 UIMAD UR8, UR7, UR8, UR4 ;  /* 0x00000008070882a4 */ /* 0x000fe4000f8e0204 */
[----:B------:R-:W-:Y:S02]  /*4780*/  @!UP0 UIADD3 UR9, UPT, UPT, UR10, -UR4, URZ ;  /* 0x800000040a098290 */ /* 0x000fe4000fffe0ff */
[----:B------:R-:W-:Y:S02]  /*4790*/  UIADD3 UR4, UPT, UPT, -UR5, URZ, URZ ;  /* 0x000000ff05047290 */ /* 0x000fe4000fffe1ff */
[----:B------:R-:W-:Y:S02]  /*47a0*/  UIADD3 UR7, UPT, UPT, -UR6, URZ, URZ ;  /* 0x000000ff06077290 */ /* 0x000fe4000fffe1ff */
[----:B------:R-:W-:Y:S02]  /*47b0*/  @!UP0 UIMAD UR6, UR9, UR42, UR5 ;  /* 0x0000002a090682a4 */ /* 0x000fe4000f8e0205 */
[----:B------:R-:W-:Y:S02]  /*47c0*/  UIMAD UR14, UR15, UR4, UR14 ;  /* 0x000000040f0e72a4 */ /* 0x000fe4000f8e020e */
[----:B------:R-:W-:Y:S01]  /*47d0*/  UIMAD UR13, UR46, UR7, UR13 ;  /* 0x000000072e0d72a4 */ /* 0x000fe2000f8e020d */
[----:B------:R-:W-:Y:S02]  /*47e0*/  @!UP0 UMOV UR5, UR8 ;  /* 0x0000000800058c82 */ /* 0x000fe40008000000 */
[----:B------:R-:W-:Y:S02]  /*47f0*/  UIMAD UR14, UR5, UR15, UR14 ;  /* 0x0000000f050e72a4 */ /* 0x000fe4000f8e020e */
[----:B------:R-:W-:Y:S11]  /*4800*/  UIMAD UR13, UR6, UR46, UR13 ;  /* 0x0000002e060d72a4 */ /* 0x000ff6000f8e020d */
[----:B------:R-:W-:Y:S01]  /*4810*/  @!UPT UIADD3 URZ, UPT, UPT, URZ, URZ, URZ ;  /* 0x000000fffffff290 */ /* 0x000fe2000fffe0ff */
.L_x_82:
[----:B------:R-:W3:Y:S01]  /*4820*/  @!UP2 LDCU.128 UR8, c[0x0][0xb10] ;  /* 0x00016200ff08a7ac */ /* 0x000ee20008000c00 */
[C---:B------:R-:W-:Y:S02]  /*4830*/  ISETP.NE.U32.AND P1, PT, R4.reuse, RZ, PT ;  /* 0x000000ff0400720c */ /* 0x040fe40003f25070 */
[----:B------:R-:W-:Y:S02]  /*4840*/  ISETP.NE.U32.AND P0, PT, R4, RZ, PT ;  /* 0x000000ff0400720c */ /* 0x000fe40003f05070 */
[C---:B------:R-:W-:Y:S02]  /*4850*/  ISETP.NE.AND.EX P1, PT, R5.reuse, RZ, PT, P1 ;  /* 0x000000ff0500720c */ /* 0x040fe40003f25310 */
[----:B------:R-:W-:Y:S01]  /*4860*/  ISETP.NE.AND.EX P0, PT, R5, RZ, PT, P0 ;  /* 0x000000ff0500720c */ /* 0x000fe20003f05300 */
[----:B------:R-:W4:Y:S01]  /*4870*/  @!UP2 LDCU UR5, c[0x0][0xb0c] ;  /* 0x00016180ff05a7ac */ /* 0x000f220008000800 */
[----:B------:R-:W-:Y:S01]  /*4880*/  SHF.L.U32 R9, R15, 0x1f, RZ ;  /* 0x0000001f0f097819 */ /* 0x000fe200000006ff */
[----:B------:R-:W-:Y:S02]  /*4890*/  USHF.L.U32 UR35, UR16, 0x6, URZ ;  /* 0x0000000610237899 */ /* 0x000fe400080006ff */
[----:B------:R-:W-:Y:S02]  /*48a0*/  USHF.L.U32 UR34, UR20, 0x8, URZ ;  /* 0x0000000814227899 */ /* 0x000fe400080006ff */
[----:B---3--:R-:W-:Y:S07]  /*48b0*/  UIMAD.WIDE.U32 UR6, UR14, UR8, URZ ;  /* 0x000000080e0672a5 */ /* 0x008fee000f8e00ff */
[----:B------:R-:W-:Y:S01]  /*48c0*/  @!UP2 UMOV UR4, UR7 ;  /* 0x000000070004ac82 */ /* 0x000fe20008000000 */
[----:B----4-:R-:W-:Y:S02]  /*48d0*/  @!UP2 UISETP.NE.AND UP0, UPT, UR5, 0x1, UPT ;  /* 0x000000010500a88c */ /* 0x010fe4000bf05270 */
[----:B------:R-:W-:Y:S02]  /*48e0*/  @!UP2 USHF.R.U32.HI UR4, URZ, UR9, UR4 ;  /* 0x00000009ff04a299 */ /* 0x000fe40008011604 */
[----:B------:R-:W-:Y:S02]  /*48f0*/  UIMAD.WIDE.U32 UR6, UR13, UR11, URZ ;  /* 0x0000000b0d0672a5 */ /* 0x000fe4000f8e00ff */
[----:B------:R-:W-:Y:S02]  /*4900*/  @!UP2 USEL UR8, UR14, UR4, !UP0 ;  /* 0x000000040e08a287 */ /* 0x000fe4000c000000 */
[----:B------:R-:W-:Y:S03]  /*4910*/  @!UP2 UISETP.NE.AND UP0, UPT, UR10, 0x1, UPT ;  /* 0x000000010a00a88c */ /* 0x000fe6000bf05270 */
[----:B------:R-:W-:Y:S02]  /*4920*/  @!UP2 UMOV UR6, UR7 ;  /* 0x000000070006ac82 */ /* 0x000fe40008000000 */
[----:B------:R-:W3:Y:S02]  /*4930*/  @!UP2 LDCU UR4, c[0x0][0xb20] ;  /* 0x00016400ff04a7ac */ /* 0x000ee40008000800 */
[----:B---3--:R-:W-:Y:S04]  /*4940*/  @!UP2 USHF.R.U32.HI UR6, URZ, UR4, UR6 ;  /* 0x00000004ff06a299 */ /* 0x008fe80008011606 */
[----:B------:R-:W-:Y:S04]  /*4950*/  @!UP2 USEL UR6, UR13, UR6, !UP0 ;  /* 0x000000060d06a287 */ /* 0x000fe8000c000000 */
[----:B------:R-:W-:Y:S02]  /*4960*/  @!UP2 UIADD3 UR4, UPT, UPT, -UR8, UR6, URZ ;  /* 0x000000060804a290 */ /* 0x000fe4000fffe1ff */
[----:B------:R-:W-:Y:S02]  /*4970*/  @!UP2 UIADD3 UR6, UPT, UPT, UR8, -UR6, URZ ;  /* 0x800000060806a290 */ /* 0x000fe4000fffe0ff */
[----:B------:R-:W-:Y:S02]  /*4980*/  @!UP2 UIMAD UR14, UR4, UR5, UR14 ;  /* 0x00000005040ea2a4 */ /* 0x000fe4000f8e020e */
[----:B------:R-:W-:Y:S01]  /*4990*/  @!UP2 UIMAD UR13, UR6, UR10, UR13 ;  /* 0x0000000a060da2a4 */ /* 0x000fe2000f8e020d */
[----:B------:R-:W-:Y:S11]  /*49a0*/  BRA.U UP3, `(.L_x_83) ;  /* 0x0000000103107547 */ /* 0x000ff6000b800000 */
[----:B--2---:R-:W-:Y:S04]  /*49b0*/  MOV R0, UR48 ;  /* 0x0000003000007c02 */ /* 0x004fe80008000f00 */
[----:B------:R-:W-:Y:S04]  /*49c0*/  SHF.L.U32 R11, R0, 0x1f, RZ ;  /* 0x0000001f000b7819 */ /* 0x000fe800000006ff */
[----:B------:R-:W2:Y:S02]  /*49d0*/  SYNCS.PHASECHK.TRANS64.TRYWAIT P2, [UR21+0xd8], R11 ;  /* 0x0000d80bff0075a7 */ /* 0x000ea40008041115 */
[----:B--2---:R-:W-:Y:S05]  /*49e0*/  @!P2 BRA `(.L_x_84) ;  /* 0x0000005400e0a947 */ /* 0x004fea0003800000 */
.L_x_83:
[----:B------:R-:W-:Y:S05]  /*49f0*/  @!P1 BRA `(.L_x_85) ;  /* 0x0000000000309947 */ /* 0x000fea0003800000 */
[----:B------:R-:W-:Y:S01]  /*4a00*/  ISETP.NE.U32.AND P1, PT, R2, RZ, PT ;  /* 0x000000ff0200720c */ /* 0x000fe20003f25070 */
[----:B------:R-:W3:Y:S01]  /*4a10*/  LDCU.64 UR4, c[0x0][0x358] ;  /* 0x00006b00ff0477ac */ /* 0x000ee20008000a00 */
[----:B------:R-:W-:Y:S02]  /*4a20*/  IMAD.MOV.U32 R81, RZ, RZ, 0x1 ;  /* 0x00000001ff517424 */ /* 0x000fe400078e00ff */
[----:B------:R-:W-:Y:S11]  /*4a30*/  ISETP.NE.AND.EX P1, PT, R3, RZ, PT, P1 ;  /* 0x000000ff0300720c */ /* 0x000ff60003f25310 */
[----:B------:R-:W-:Y:S02]  /*4a40*/  @!UPT UIADD3 URZ, UPT, UPT, URZ, URZ, URZ ;  /* 0x000000fffffff290 */ /* 0x000fe4000fffe0ff */
[----:B--2---:R-:W2:Y:S01]  /*4a50*/  @P1 LDC.64 R10, c[0x0][0x888] ;  /* 0x00022200ff0a1b82 */ /* 0x004ea20000000a00 */
[----:B------:R-:W-:Y:S04]  /*4a60*/  @P1 IMAD R0, R4, UR36, RZ ;  /* 0x0000002404001c24 */ /* 0x000fe8000f8e02ff */
[----:B--2---:R-:W-:Y:S04]  /*4a70*/  @P1 IMAD.WIDE R10, R0, 0x4, R10 ;  /* 0x00000004000a1825 */ /* 0x004fe800078e020a */
[----:B------:R-:W-:Y:S01]  /*4a80*/  HFMA2 R0, -RZ, RZ, 0, 5.9604644775390625e-08 ;  /* 0x00000001ff007431 */ /* 0x000fe200000001ff */
[----:B---3-5:R3:W5:Y:S04]  /*4a90*/  @P1 LDG.E R41, desc[UR4][R10.64] ;  /* 0x000000040a291981 */ /* 0x028768000c1e1900 */
[----:B------:R-:W-:Y:S01]  /*4aa0*/  @!P1 PRMT R81, R0, 0x7610, R81 ;  /* 0x0000761000519816 */ /* 0x000fe20000000051 */
[----:B---3--:R-:W4:Y:S06]  /*4ab0*/  @!P1 LDC R41, c[0x0][0x880] ;  /* 0x00022000ff299b82 */ /* 0x008f2c0000000800 */
.L_x_85:
[----:B----45:R-:W-:Y:S01]  /*4ac0*/  @!P0 FSETP.EQ.AND P1, PT, R41, RZ, PT ;  /* 0x000000ff2900820b */ /* 0x030fe20003f22000 */
[----:B------:R-:W-:Y:S01]  /*4ad0*/  @!UPT UIADD3 URZ, UPT, UPT, URZ, URZ, URZ ;  /* 0x000000fffffff290 */ /* 0x000fe2000fffe0ff */
[----:B------:R-:W-:Y:S11]  /*4ae0*/  @!P0 BRA `(.L_x_86) ;  /* 0x0000000000188947 */ /* 0x000ff60003800000 */
[----:B------:R-:W-:Y:S02]  /*4af0*/  LOP3.LUT P0, RZ, R81, 0xff, RZ, 0xc0, !PT ;  /* 0x000000ff51ff7812 */ /* 0x000fe4000780c0ff */
[----:B------:R-:W-:Y:S04]  /*4b00*/  ISETP.NE.U32.AND P1, PT, R2, RZ, PT ;  /* 0x000000ff0200720c */ /* 0x000fe80003f25070 */
[----:B------:R-:W-:Y:S04]  /*4b10*/  ISETP.NE.AND.EX P1, PT, R3, RZ, PT, P1 ;  /* 0x000000ff0300720c */ /* 0x000fe80003f25310 */
[----:B------:R-:W-:Y:S03]  /*4b20*/  PLOP3.LUT P1, PT, P1, PT, PT, 0x8, 0x80 ;  /* 0x000000000080781c */ /* 0x000fe60000f2e170 */
[----:B------:R-:W-:Y:S11]  /*4b30*/  @P0 FSETP.EQ.AND P1, PT, R41, RZ, PT ;  /* 0x000000ff2900020b */ /* 0x000ff60003f22000 */
[----:B------:R-:W-:Y:S02]  /*4b40*/  @!UPT UIADD3 URZ, UPT, UPT, URZ, URZ, URZ ;  /* 0x000000fffffff290 */ /* 0x000fe4000fffe0ff */
.L_x_86:
[----:B------:R-:W3:Y:S01]  /*4b50*/  SYNCS.PHASECHK.TRANS64.TRYWAIT P2, [UR21+0xb0], R9 ;  /* 0x0000b009ff0075a7 */ /* 0x000ee20008041115 */
[----:B------:R-:W-:Y:S04]  /*4b60*/  ELECT P0, URZ, PT ;  /* 0x0000000000ff782f */ /* 0x000fe80003800000 */
[----:B------:R-:W-:Y:S11]  /*4b70*/  PLOP3.LUT P1, PT, P1, P0, PT, 0xf2, 0x2f ;  /* 0x00000000002f781c */ /* 0x000ff60000f21e72 */
[----:B------:R-:W-:Y:S02]  /*4b80*/  @!UPT UIADD3 URZ, UPT, UPT, URZ, URZ, URZ ;  /* 0x000000fffffff290 */ /* 0x000fe4000fffe0ff */
[----:B------:R-:W-:Y:S05]  /*4b90*/  @!P1 IADD3 R8, P0, PT, R16, 0x580, RZ ;  /* 0x0000058010089810 */ /* 0x000fea0007f1e0ff */
[----:B------:R-:W-:Y:S01]  /*4ba0*/  @!P1 IMAD.X R6, RZ, RZ, R17, P0 ;  /* 0x000000ffff069224 */ /* 0x000fe200000e0611 */
[----:B---3--:R-:W-:Y:S07]  /*4bb0*/  @!P2 BRA `(.L_x_87) ;  /* 0x000000540084a947 */ /* 0x008fee0003800000 */
.L_x_184:
[----:B------:R-:W-:Y:S01]  /*4bc0*/  @!P1 R2UR UR5, R8 ;  /* 0x00000000080592ca */ /* 0x000fe200000e0000 */
[----:B------:R-:W-:Y:S01]  /*4bd0*/  VOTEU.ALL UP0, P1 ;  /* 0x0000000000ff7886 */ /* 0x000fe20000800000 */
[----:B------:R-:W-:Y:S01]  /*4be0*/  @!P1 R2UR UR4, R6 ;  /* 0x00000000060492ca */ /* 0x000fe200000e0000 */
[----:B--2---:R-:W-:Y:S01]  /*4bf0*/  @!P1 IMAD.MOV.U32 R0, RZ, RZ, 0x2000 ;  /* 0x00002000ff009424 */ /* 0x004fe200078e00ff */
[----:B------:R-:W-:Y:S01]  /*4c00*/  UMOV UR6, 0x0 ;  /* 0x0000000000067882 */ /* 0x000fe20000000000 */
[----:B------:R-:W-:Y:S01]  /*4c10*/  UMOV UR7, 0x10000000 ;  /* 0x1000000000077882 */ /* 0x000fe20000000000 */
[----:B------:R-:W-:Y:S01]  /*4c20*/  @!UP0 UIADD3 UR32, UPT, UPT, UR21, 0x400, URZ ;  /* 0x0000040015208890 */ /* 0x000fe2000fffe0ff */
[----:B------:R-:W-:Y:S01]  /*4c30*/  @!P1 IADD3 R8, P0, PT, R16, 0x580, RZ ;  /* 0x0000058010089810 */ /* 0x000fe20007f1e0ff */
[----:B------:R-:W-:Y:S04]  /*4c40*/  VOTEU.ALL UP0, P1 ;  /* 0x0000000000ff7886 */ /* 0x000fe80000800000 */
[----:B------:R-:W-:Y:S02]  /*4c50*/  @!P1 IMAD.X R6, RZ, RZ, R17, P0 ;  /* 0x000000ffff069224 */ /* 0x000fe400000e0611 */
[----:B------:R-:W-:Y:S02]  /*4c60*/  IMAD.U32 R10, RZ, RZ, UR5 ;  /* 0x00000005ff0a7e24 */ /* 0x000fe4000f8e00ff */
[----:B------:R-:W-:Y:S03]  /*4c70*/  IMAD.U32 R11, RZ, RZ, UR4 ;  /* 0x00000004ff0b7e24 */ /* 0x000fe6000f8e00ff */
[----:B------:R-:W-:Y:S02]  /*4c80*/  @!P1 R2UR UR4, R10 ;  /* 0x000000000a0492ca */ /* 0x000fe400000e0000 */
[----:B------:R-:W-:Y:S11]  /*4c90*/  @!P1 R2UR UR5, R11 ;  /* 0x000000000b0592ca */ /* 0x000ff600000e0000 */
[----:B------:R-:W-:Y:S02]  /*4ca0*/  @!UPT UIADD3 URZ, UPT, UPT, URZ, URZ, URZ ;  /* 0x000000fffffff290 */ /* 0x000fe4000fffe0ff */
[----:B------:R2:W-:Y:S01]  /*4cb0*/  @!UP0 UTMALDG.3D [UR32], [UR4], desc[UR6] ;  /* 0x00000620040085b4 */ /* 0x0005e20008011000 */
[----:B------:R2:W-:Y:S01]  /*4cc0*/  @!P1 SYNCS.ARRIVE.TRANS64.RED.A0TR RZ, [UR21+0x90], R0 ;  /* 0x00009000ffff99a7 */ /* 0x0005e20008300415 */
[----:B------:R-:W-:Y:S01]  /*4cd0*/  SYNCS.ARRIVE.TRANS64.RED.A1T0 RZ, [UR40], RZ ;  /* 0x000000ffffff79a7 */ /* 0x000fe20008100428 */
[----:B------:R-:W3:Y:S02]  /*4ce0*/  SYNCS.PHASECHK.TRANS64.TRYWAIT P2, [UR21+0xb8], R9 ;  /* 0x0000b809ff0075a7 */ /* 0x000ee40008041115 */
[----:B--23--:R-:W-:Y:S05]  /*4cf0*/  @!P2 BRA `(.L_x_88) ;  /* 0x00000054004ca947 */ /* 0x00cfea0003800000 */
.L_x_186:
        /* <DEDUP_REMOVED lines=8> */
[----:B------:R-:W-:Y:S01]  /*4d80*/  @!UP0 UIADD3 UR24, UPT, UPT, UR21, 0x2400, URZ ;  /* 0x0000240015188890 */ /* 0x000fe2000fffe0ff */
[----:B------:R-:W-:Y:S01]  /*4d90*/  VOTEU.ALL UP0, P1 ;  /* 0x0000000000ff7886 */ /* 0x000fe20000800000 */
[----:B------:R-:W-:Y:S01]  /*4da0*/  UMOV UR27, UR35 ;  /* 0x00000023001b7c82 */ /* 0x000fe20008000000 */
[----:B------:R-:W-:Y:S02]  /*4db0*/  UMOV UR28, UR36 ;  /* 0x00000024001c7c82 */ /* 0x000fe40008000000 */
[----:B------:R-:W-:Y:S02]  /*4dc0*/  IMAD.U32 R10, RZ, RZ, UR5 ;  /* 0x00000005ff0a7e24 */ /* 0x000fe4000f8e00ff */
[----:B------:R-:W-:Y:S02]  /*4dd0*/  IMAD.U32 R11, RZ, RZ, UR4 ;  /* 0x00000004ff0b7e24 */ /* 0x000fe4000f8e00ff */
[----:B------:R-:W-:Y:S01]  /*4de0*/  @!P1 IMAD.X R6, RZ, RZ, R17, P0 ;  /* 0x000000ffff069224 */ /* 0x000fe200000e0611 */
        /* <DEDUP_REMOVED lines=8> */
.L_x_188:
[----:B------:R-:W-:Y:S01]  /*4e70*/  @!P1 R2UR UR5, R8 ;  /* 0x00000000080592ca */ /* 0x000fe200000e0000 */
[----:B------:R-:W-:Y:S01]  /*4e80*/  VOTEU.ALL UP0, P1 ;  /* 0x0000000000ff7886 */ /* 0x000fe20000800000 */
[----:B------:R-:W-:Y:S01]  /*4e90*/  @!P1 R2UR UR4, R6 ;  /* 0x00000000060492ca */ /* 0x000fe200000e0000 */
[----:B--2---:R-:W-:Y:S01]  /*4ea0*/  @!P1 IMAD.MOV.U32 R0, RZ, RZ, 0x2000 ;  /* 0x00002000ff009424 */ /* 0x004fe200078e00ff */
[----:B------:R-:W-:Y:S01]  /*4eb0*/  UMOV UR6, 0x0 ;  /* 0x0000000000067882 */ /* 0x000fe20000000000 */
[----:B------:R-:W-:Y:S01]  /*4ec0*/  UMOV UR7, 0x10000000 ;  /* 0x1000000000077882 */ /* 0x000fe20000000000 */
[----:B------:R-:W-:Y:S01]  /*4ed0*/  @!UP0 UIADD3 UR18, UPT, UPT, UR34, 0x80, URZ ;  /* 0x0000008022128890 */ /* 0x000fe2000fffe0ff */
[----:B------:R-:W-:Y:S01]  /*4ee0*/  VIADD R14, R14, 0x1 ;  /* 0x000000010e0e7836 */ /* 0x000fe20000000000 */
[----:B------:R-:W-:Y:S01]  /*4ef0*/  @!UP0 UIADD3 UR16, UPT, UPT, UR21, 0x4400, URZ ;  /* 0x0000440015108890 */ /* 0x000fe2000fffe0ff */
[----:B------:R-:W-:Y:S01]  /*4f00*/  VOTEU.ALL UP0, P1 ;  /* 0x0000000000ff7886 */ /* 0x000fe20000800000 */
[----:B------:R-:W-:Y:S01]  /*4f10*/  UMOV UR19, UR35 ;  /* 0x0000002300137c82 */ /* 0x000fe20008000000 */
[----:B------:R-:W-:Y:S02]  /*4f20*/  UMOV UR20, UR36 ;  /* 0x0000002400147c82 */ /* 0x000fe40008000000 */
        /* <DEDUP_REMOVED lines=10> */
.L_x_190:
[----:B------:R-:W-:Y:S01]  /*4fd0*/  @!P1 IADD3 R6, P0, PT, R16, 0x580, RZ ;  /* 0x0000058010069810 */ /* 0x000fe20007f1e0ff */
[----:B------:R-:W-:Y:S01]  /*4fe0*/  VOTEU.ALL UP0, P1 ;  /* 0x0000000000ff7886 */ /* 0x000fe20000800000 */
[----:B------:R-:W-:Y:S01]  /*4ff0*/  UMOV UR6, 0x0 ;  /* 0x0000000000067882 */ /* 0x000fe20000000000 */
[----:B------:R-:W-:Y:S01]  /*5000*/  UMOV UR7, 0x10000000 ;  /* 0x1000000000077882 */ /* 0x000fe20000000000 */
[----:B------:R-:W-:Y:S01]  /*5010*/  @!P1 R2UR UR5, R6 ;  /* 0x00000000060592ca */ /* 0x000fe200000e0000 */
[----:B--2---:R-:W-:Y:S01]  /*5020*/  @!P1 IMAD.X R0, RZ, RZ, R17, P0 ;  /* 0x000000ffff009224 */ /* 0x004fe200000e0611 */
[----:B------:R-:W-:Y:S01]  /*5030*/  @!UP0 UIADD3 UR10, UPT, UPT, UR34, 0xc0, URZ ;  /* 0x000000c0220a8890 */ /* 0x000fe2000fffe0ff */
[----:B------:R-:W-:Y:S01]  /*5040*/  R2UR UR18, R83 ;  /* 0x00000000531272ca */ /* 0x000fe200000e0000 */
[----:B------:R-:W-:Y:S01]  /*5050*/  @!UP0 UIADD3 UR8, UPT, UPT, UR21, 0x6400, URZ ;  /* 0x0000640015088890 */ /* 0x000fe2000fffe0ff */
[----:B------:R-:W-:Y:S01]  /*5060*/  R2UR UR16, R84 ;  /* 0x00000000541072ca */ /* 0x000fe200000e0000 */
[----:B------:R-:W-:Y:S01]  /*5070*/  @!UP0 UIADD3 UR9, UPT, UPT, UR21, 0xa8, URZ ;  /* 0x000000a815098890 */ /* 0x000fe2000fffe0ff */
[----:B------:R-:W-:Y:S01]  /*5080*/  @!P1 R2UR UR4, R0 ;  /* 0x00000000000492ca */ /* 0x000fe200000e0000 */
[----:B------:R-:W-:Y:S01]  /*5090*/  VOTEU.ALL UP0, P1 ;  /* 0x0000000000ff7886 */ /* 0x000fe20000800000 */
[----:B------:R-:W-:Y:S01]  /*50a0*/  UMOV UR11, UR35 ;  /* 0x00000023000b7c82 */ /* 0x000fe20008000000 */
[----:B------:R-:W-:Y:S01]  /*50b0*/  UMOV UR12, UR36 ;  /* 0x00000024000c7c82 */ /* 0x000fe20008000000 */
[C---:B------:R-:W-:Y:S01]  /*50c0*/  ISETP.NE.AND P0, PT, R14.reuse, 0x2, PT ;  /* 0x000000020e00780c */ /* 0x040fe20003f05270 */
[----:B------:R-:W-:Y:S01]  /*50d0*/  UPLOP3.LUT UP3, UPT, UPT, UPT, UPT, 0x80, 0x8 ;  /* 0x000000000008789c */ /* 0x000fe20003f6f070 */
[----:B------:R-:W-:Y:S01]  /*50e0*/  IMAD.U32 R8, RZ, RZ, UR5 ;  /* 0x00000005ff087e24 */ /* 0x000fe2000f8e00ff */
[----:B------:R-:W-:Y:S01]  /*50f0*/  LOP3.LUT R15, R15, 0x1, RZ, 0x3c, !PT ;  /* 0x000000010f0f7812 */ /* 0x000fe200078e3cff */
[----:B------:R-:W-:Y:S01]  /*5100*/  UMOV UR36, UR29 ;  /* 0x0000001d00247c82 */ /* 0x000fe20008000000 */
[----:B------:R-:W-:Y:S01]  /*5110*/  SEL R0, RZ, 0x1, P0 ;  /* 0x00000001ff007807 */ /* 0x000fe20000000000 */
[----:B------:R-:W-:Y:S01]  /*5120*/  UIADD3 UR20, UPT, UPT, UR13, UR18, URZ ;  /* 0x000000120d147290 */ /* 0x000fe2000fffe0ff */
[----:B------:R-:W-:Y:S01]  /*5130*/  SEL R14, R14, RZ, P0 ;  /* 0x000000ff0e0e7207 */ /* 0x000fe20000000000 */
[----:B------:R-:W-:Y:S01]  /*5140*/  UIADD3 UR16, UPT, UPT, UR14, UR16, URZ ;  /* 0x000000100e107290 */ /* 0x000fe2000fffe0ff */
[----:B------:R-:W-:Y:S01]  /*5150*/  IMAD.U32 R9, RZ, RZ, UR4 ;  /* 0x00000004ff097e24 */ /* 0x000fe2000f8e00ff */
[----:B------:R-:W-:Y:S02]  /*5160*/  @!P1 R2UR UR4, R8 ;  /* 0x00000000080492ca */ /* 0x000fe400000e0000 */
[----:B------:R-:W-:Y:S02]  /*5170*/  LOP3.LUT R13, R13, R0, RZ, 0x3c, !PT ;  /* 0x000000000d0d7212 */ /* 0x000fe400078e3cff */
[----:B------:R-:W-:Y:S11]  /*5180*/  @!P1 R2UR UR5, R9 ;  /* 0x00000000090592ca */ /* 0x000ff600000e0000 */
[----:B------:R-:W-:Y:S02]  /*5190*/  @!UPT UIADD3 URZ, UPT, UPT, URZ, URZ, URZ ;  /* 0x000000fffffff290 */ /* 0x000fe4000fffe0ff */
[----:B------:R2:W-:Y:S01]  /*51a0*/  @!UP0 UTMALDG.3D [UR8], [UR4], desc[UR6] ;  /* 0x00000608040085b4 */ /* 0x0005e20008011000 */
[----:B------:R2:W-:Y:S01]  /*51b0*/  @!P1 SYNCS.ARRIVE.TRANS64.RED.A0TR RZ, [UR21+0xa8], R7 ;  /* 0x0000a807ffff99a7 */ /* 0x0005e20008300415 */
[----:B------:R-:W-:Y:S01]  /*51c0*/  SYNCS.ARRIVE.TRANS64.RED.A1T0 RZ, [UR37], RZ ;  /* 0x000000ffffff79a7 */ /* 0x000fe20008100425 */
[----:B------:R-:W-:Y:S05]  /*51d0*/  BRA.U UP1, `(.L_x_91) ;  /* 0xfffffff101707547 */ /* 0x000fea000b83ffff */
[----:B------:R-:W-:-:S04]  /*51e0*/  SHF.L.U32 R3, R15, 0x1f, RZ ;  /* 0x0000001f0f037819 */ /* 0x000fc800000006ff */
[----:B------:R-:W3:Y:S02]  /*51f0*/  SYNCS.PHASECHK.TRANS64.TRYWAIT P0, [UR21+0xb0], R3 ;  /* 0x0000b003ff0075a7 */ /* 0x000ee40008001115 */
[----:B---3--:R-:W-:Y:S05]  /*5200*/  @!P0 BRA `(.L_x_92) ;  /* 0x0000005000508947 */ /* 0x008fea0003800000 */
.L_x_192:
[----:B------:R-:W4:Y:S02]  /*5210*/  SYNCS.PHASECHK.TRANS64.TRYWAIT P0, [UR21+0xb8], R3 ;  /* 0x0000b803ff0075a7 */ /* 0x000f240008001115 */
[----:B----4-:R-:W-:Y:S05]  /*5220*/  @!P0 BRA `(.L_x_93) ;  /* 0x0000005000608947 */ /* 0x010fea0003800000 */
.L_x_194:
[----:B------:R-:W4:Y:S02]  /*5230*/  SYNCS.PHASECHK.TRANS64.TRYWAIT P0, [UR21+0xc0], R3 ;  /* 0x0000c003ff0075a7 */ /* 0x000f240008001115 */
[----:B----4-:R-:W-:Y:S05]  /*5240*/  @!P0 BRA `(.L_x_94) ;  /* 0x0000005000708947 */ /* 0x010fea0003800000 */
.L_x_196:
[----:B---3--:R-:W-:-:S07]  /*5250*/  MOV R0, UR21 ;  /* 0x0000001500007c02 */ /* 0x008fce0008000f00 */
.L_x_95:
[----:B---3--:R-:W-:-:S04]  /*5260*/  SHF.L.U32 R3, R15, 0x1f, RZ ;  /* 0x0000001f0f037819 */ /* 0x008fc800000006ff */
[----:B------:R3:W4:Y:S03]  /*5270*/  SYNCS.PHASECHK.TRANS64.TRYWAIT P0, [R0+URZ+0xc8], R3 ;  /* 0x0000c803000075a7 */ /* 0x00072600080011ff */
[----:B----4-:R-:W-:Y:S05]  /*5280*/  @!P0 NANOSLEEP.SYNCS 0x989680 ;  /* 0x009896800000895d */ /* 0x010fea0003900000 */
[----:B------:R-:W4:Y:S02]  /*5290*/  @!P0 SYNCS.PHASECHK.TRANS64 P0, [R0+URZ+0xc8], R3 ;  /* 0x0000c803000085a7 */ /* 0x000f2400080010ff */
[----:B-12-4-:R-:W-:Y:S05]  /*52a0*/  @P0 EXIT ;  /* 0x000000000000094d */ /* 0x016fea0003800000 */
[----:B------:R-:W-:Y:S05]  /*52b0*/  BRA `(.L_x_95) ;  /* 0xfffffffc00e87947 */ /* 0x000fea000383ffff */
.L_x_80:
[----:B------:R-:W-:-:S06]  /*52c0*/  UISETP.GE.AND UP0, UPT, UR17, 0x4, UPT ;  /* 0x000000041100788c */ /* 0x000fcc000bf06270 */
[----:B------:R-:W-:-:S13]  /*52d0*/  PLOP3.LUT P0, PT, PT, PT, UP0, 0x80, 0x8 ;  /* 0x000000000008781c */ /* 0x000fda0003f0f008 */
[----:B------:R-:W-:Y:S05]  /*52e0*/  @!P0 EXIT ;  /* 0x000000000000894d */ /* 0x000fea0003800000 */
[----:B------:R-:W1:Y:S08]  /*52f0*/  S2UR UR4, SR_CgaCtaId ;  /* 0x00000000000479c3 */ /* 0x000e700000008800 */
[----:B------:R-:W-:Y:S01]  /*5300*/  BAR.SYNC.DEFER_BLOCKING 0x6, 0xa0 ;  /* 0x0182800000007b1d */ /* 0x000fe20000010000 */
[C---:B------:R-:W-:Y:S01]  /*5310*/  IMAD.SHL.U32 R5, R94.reuse, 0x40, RZ ;  /* 0x000000405e057824 */ /* 0x040fe200078e00ff */
[----:B------:R-:W-:Y:S01]  /*5320*/  SHF.R.U32.HI R3, RZ, 0x1, R94 ;  /* 0x00000001ff037819 */ /* 0x000fe2000001165e */
[C---:B------:R-:W-:Y:S01]  /*5330*/  IMAD.U32 R37, R94.reuse, 0x10000, RZ ;  /* 0x000100005e257824 */ /* 0x040fe200078e00ff */
[C---:B------:R-:W-:Y:S01]  /*5340*/  R2P PR, R94.reuse, 0x6 ;  /* 0x000000065e007804 */ /* 0x040fe20000000000 */
[----:B------:R-:W-:Y:S01]  /*5350*/  IMAD.SHL.U32 R80, R94, 0x20, RZ ;  /* 0x000000205e507824 */ /* 0x000fe200078e00ff */
[----:B------:R-:W-:-:S02]  /*5360*/  UMOV UR44, 0x400 ;  /* 0x00000400002c7882 */ /* 0x000fc40000000000 */
[----:B------:R-:W2:Y:S01]  /*5370*/  LDC.64 R78, c[0x0][0x8b0] ;  /* 0x00022c00ff4e7b82 */ /* 0x000ea20000000a00 */
[C---:B------:R-:W-:Y:S01]  /*5380*/  LOP3.LUT R2, R5.reuse, 0x1c0, RZ, 0xc0, !PT ;  /* 0x000001c005027812 */ /* 0x040fe200078ec0ff */
[----:B------:R-:W-:Y:S01]  /*5390*/  IMAD.MOV.U32 R92, RZ, RZ, 0x20 ;  /* 0x00000020ff5c7424 */ /* 0x000fe200078e00ff */
[----:B------:R-:W-:Y:S01]  /*53a0*/  LOP3.LUT R5, R5, 0x200, RZ, 0xc0, !PT ;  /* 0x0000020005057812 */ /* 0x000fe200078ec0ff */
[----:B------:R-:W-:Y:S01]  /*53b0*/  IMAD.MOV.U32 R91, RZ, RZ, 0x1 ;  /* 0x00000001ff5b7424 */ /* 0x000fe200078e00ff */
[----:B------:R-:W-:Y:S01]  /*53c0*/  LOP3.LUT R3, R2, 0x8, R3, 0xf8, !PT ;  /* 0x0000000802037812 */ /* 0x000fe200078ef803 */
[----:B------:R-:W-:Y:S01]  /*53d0*/  IMAD.SHL.U32 R2, R94, 0x8, RZ ;  /* 0x000000085e027824 */ /* 0x000fe200078e00ff */
[----:B------:R-:W-:Y:S01]  /*53e0*/  LOP3.LUT R37, R37, 0x600000, RZ, 0xc0, !PT ;  /* 0x0060000025257812 */ /* 0x000fe200078ec0ff */
[----:B------:R-:W3:Y:S01]  /*53f0*/  LDC.64 R76, c[0x0][0x8a8] ;  /* 0x00022a00ff4c7b82 */ /* 0x000ee20000000a00 */
[----:B------:R-:W-:Y:S01]  /*5400*/  LOP3.LUT R80, R5, 0xc00, R80, 0xf8, !PT ;  /* 0x00000c0005507812 */ /* 0x000fe200078ef850 */
[----:B------:R-:W-:Y:S01]  /*5410*/  IMAD.MOV.U32 R36, RZ, RZ, RZ ;  /* 0x000000ffff247224 */ /* 0x000fe200078e00ff */
[----:B------:R-:W-:Y:S01]  /*5420*/  LOP3.LUT R3, R3, 0x38, R2, 0x78, !PT ;  /* 0x0000003803037812 */ /* 0x000fe200078e7802 */
[----:B------:R-:W-:Y:S01]  /*5430*/  IMAD.MOV.U32 R90, RZ, RZ, RZ ;  /* 0x000000ffff5a7224 */ /* 0x000fe200078e00ff */
[----:B------:R-:W-:-:S02]  /*5440*/  SEL R93, R92, 0xffffffe0, !P2 ;  /* 0xffffffe05c5d7807 */ /* 0x000fc40005000000 */
[----:B------:R-:W-:Y:S02]  /*5450*/  CS2R R88, SRZ ;  /* 0x0000000000587805 */ /* 0x000fe4000001ff00 */
[----:B------:R-:W-:Y:S01]  /*5460*/  LOP3.LUT R80, R80, R3, RZ, 0xfc, !PT ;  /* 0x0000000350507212 */ /* 0x000fe200078efcff */
[----:B-1----:R-:W-:Y:S01]  /*5470*/  ULEA UR44, UR4, UR44, 0x18 ;  /* 0x0000002c042c7291 */ /* 0x002fe2000f8ec0ff */
[----:B------:R-:W-:Y:S01]  /*5480*/  LOP3.LUT R94, R94, 0x60, RZ, 0xc0, !PT ;  /* 0x000000605e5e7812 */ /* 0x000fe200078ec0ff */
[----:B------:R-:W1:Y:S01]  /*5490*/  LDCU UR59, c[0x0][0x370] ;  /* 0x00006e00ff3b77ac */ /* 0x000e620008000800 */
[----:B------:R-:W-:Y:S01]  /*54a0*/  SEL R92, R92, 0xffffffe0, !P1 ;  /* 0xffffffe05c5c7807 */ /* 0x000fe20004800000 */
[----:B------:R-:W-:Y:S01]  /*54b0*/  UIADD3 UR4, UPT, UPT, UR44, 0x400, URZ ;  /* 0x000004002c047890 */ /* 0x000fe2000fffe0ff */
[----:B------:R-:W4:Y:S04]  /*54c0*/  LDCU UR43, c[0x0][0xb0c] ;  /* 0x00016180ff2b77ac */ /* 0x000f280008000800 */
[----:B------:R-:W1:Y:S01]  /*54d0*/  LDS R0, [UR44+0x190] ;  /* 0x0001902cff007984 */ /* 0x000e620008000800 */
[----:B------:R-:W-:Y:S01]  /*54e0*/  IMAD.U32 R86, RZ, RZ, UR4 ;  /* 0x00000004ff567e24 */ /* 0x000fe2000f8e00ff */
[----:B------:R-:W1:Y:S01]  /*54f0*/  LDCU UR39, c[0x0][0xb30] ;  /* 0x00016600ff2777ac */ /* 0x000e620008000800 */
[----:B------:R-:W1:Y:S01]  /*5500*/  LDCU.64 UR56, c[0x0][0x888] ;  /* 0x00011100ff3877ac */ /* 0x000e620008000a00 */
[----:B------:R-:W1:Y:S01]  /*5510*/  LDCU.64 UR40, c[0x0][0xb28] ;  /* 0x00016500ff2877ac */ /* 0x000e620008000a00 */
[----:B------:R-:W1:Y:S01]  /*5520*/  LDCU.64 UR62, c[0x0][0x890] ;  /* 0x00011200ff3e77ac */ /* 0x000e620008000a00 */
[----:B------:R-:W1:Y:S01]  /*5530*/  LDCU.128 UR52, c[0x0][0xb10] ;  /* 0x00016200ff3477ac */ /* 0x000e620008000c00 */
[----:B------:R-:W1:Y:S01]  /*5540*/  LDCU UR58, c[0x0][0x374] ;  /* 0x00006e80ff3a77ac */ /* 0x000e620008000800 */
[----:B------:R-:W-:Y:S01]  /*5550*/  UMOV UR47, URZ ;  /* 0x000000ff002f7c82 */ /* 0x000fe20008000000 */
[----:B------:R-:W-:Y:S01]  /*5560*/  UMOV UR46, URZ ;  /* 0x000000ff002e7c82 */ /* 0x000fe20008000000 */
[----:B-1234-:R-:W-:-:S07]  /*5570*/  IMAD.IADD R37, R0, 0x1, R37 ;  /* 0x0000000100257824 */ /* 0x01efce00078e0225 */
.L_x_139:
[C---:B------:R-:W-:Y:S02]  /*5580*/  LEA R3, R88.reuse, UR44, 0x3 ;  /* 0x0000002c58037c11 */ /* 0x040fe4000f8e18ff */
[----:B------:R-:W-:Y:S02]  /*5590*/  SHF.L.U32 R0, R89, 0x1f, RZ ;  /* 0x0000001f59007819 */ /* 0x000fe400000006ff */
[----:B------:R-:W-:Y:S02]  /*55a0*/  LEA R5, R88, UR44, 0x4 ;  /* 0x0000002c58057c11 */ /* 0x000fe4000f8e20ff */
[----:B-1----:R-:W1:Y:S02]  /*55b0*/  SYNCS.PHASECHK.TRANS64.TRYWAIT P0, [R3+URZ+0xe0], R0 ;  /* 0x0000e000030075a7 */ /* 0x002e6400080011ff */
[----:B-1----:R-:W-:Y:S05]  /*55c0*/  @!P0 BRA `(.L_x_96) ;  /* 0x0000004c00a88947 */ /* 0x002fea0003800000 */
.L_x_197:
        /* <DEDUP_REMOVED lines=11> */
[----:B------:R-:W-:Y:S01]  /*5680*/  PLOP3.LUT P0, PT, PT, PT, UP1, 0x80, 0x8 ;  /* 0x000000000008781c */ /* 0x000fe20003f0f018 */
[----:B------:R-:W-:Y:S11]  /*5690*/  UP2UR UR61, UPR, URZ, 0x2 ;  /* 0x00000002ff3d7883 */ /* 0x000ff60008000000 */
[----:B------:R-:W-:Y:S01]  /*56a0*/  @!UPT UIADD3 URZ, UPT, UPT, URZ, URZ, URZ ;  /* 0x000000fffffff290 */ /* 0x000fe2000fffe0ff */
[----:B-1----:R-:W-:Y:S02]  /*56b0*/  @P0 SHF.R.U32.HI R0, RZ, 0x10, R5 ;  /* 0x00000010ff000819 */ /* 0x002fe40000011605 */
        /* <DEDUP_REMOVED lines=12> */
[----:B------:R-:W2:Y:S01]  /*5780*/  LDCU UR12, c[0x0][0xb20] ;  /* 0x00016400ff0c77ac */ /* 0x000ea20008000800 */
[----:B------:R-:W-:Y:S02]  /*5790*/  UIMAD.WIDE.U32 UR4, UR58, UR55, URZ ;  /* 0x000000373a0472a5 */ /* 0x000fe4000f8e00ff */
[----:B------:R-:W-:Y:S02]  /*57a0*/  UIMAD.WIDE.U32 UR6, UR59, UR52, URZ ;  /* 0x000000343b0672a5 */ /* 0x000fe4000f8e00ff */
[----:B------:R-:W-:Y:S02]  /*57b0*/  UISETP.NE.AND UP0, UPT, UR54, 0x1, UPT ;  /* 0x000000013600788c */ /* 0x000fe4000bf05270 */
[----:B------:R-:W-:Y:S02]  /*57c0*/  UIMAD.WIDE.U32 UR8, UR37, UR55, URZ ;  /* 0x00000037250872a5 */ /* 0x000fe4000f8e00ff */
[----:B------:R-:W-:Y:S02]  /*57d0*/  UIMAD.WIDE.U32 UR10, UR38, UR52, URZ ;  /* 0x00000034260a72a5 */ /* 0x000fe4000f8e00ff */
[----:B------:R-:W-:Y:S02]  /*57e0*/  UISETP.NE.AND UP1, UPT, UR43, 0x1, UPT ;  /* 0x000000012b00788c */ /* 0x000fe4000bf25270 */
[----:B------:R-:W-:Y:S01]  /*57f0*/  UISETP.NE.AND UP2, UPT, UR42, 0x1, UPT ;  /* 0x000000012a00788c */ /* 0x000fe2000bf45270 */
[----:B------:R-:W-:Y:S02]  /*5800*/  UMOV UR4, UR5 ;  /* 0x0000000500047c82 */ /* 0x000fe40008000000 */
[----:B--2---:R-:W-:Y:S03]  /*5810*/  USHF.R.U32.HI UR5, URZ, UR12, UR4 ;  /* 0x0000000cff057299 */ /* 0x004fe60008011604 */
[----:B------:R-:W-:Y:S02]  /*5820*/  UMOV UR4, UR7 ;  /* 0x0000000700047c82 */ /* 0x000fe40008000000 */
[----:B------:R-:W-:Y:S02]  /*5830*/  USHF.R.U32.HI UR7, URZ, UR53, UR4 ;  /* 0x00000035ff077299 */ /* 0x000fe40008011604 */
[----:B------:R-:W-:Y:S02]  /*5840*/  USEL UR4, UR58, UR5, !UP0 ;  /* 0x000000053a047287 */ /* 0x000fe4000c000000 */
[----:B------:R-:W-:Y:S01]  /*5850*/  USEL UR7, UR59, UR7, !UP1 ;  /* 0x000000073b077287 */ /* 0x000fe2000c800000 */
[----:B------:R-:W-:Y:S01]  /*5860*/  UMOV UR5, UR9 ;  /* 0x0000000900057c82 */ /* 0x000fe20008000000 */
[----:B------:R-:W-:Y:S02]  /*5870*/  UIMAD.WIDE.U32 UR8, UR4, UR40, URZ ;  /* 0x00000028040872a5 */ /* 0x000fe4000f8e00ff */
[----:B------:R-:W-:Y:S03]  /*5880*/  USHF.R.U32.HI UR6, URZ, UR12, UR5 ;  /* 0x0000000cff067299 */ /* 0x000fe60008011605 */
[----:B------:R-:W-:Y:S01]  /*5890*/  UMOV UR5, UR11 ;  /* 0x0000000b00057c82 */ /* 0x000fe20008000000 */
[----:B------:R-:W-:Y:S02]  /*58a0*/  UIMAD.WIDE.U32 UR10, UR7, UR40, URZ ;  /* 0x00000028070a72a5 */ /* 0x000fe4000f8e00ff */
[----:B------:R-:W-:Y:S02]  /*58b0*/  USHF.R.U32.HI UR12, URZ, UR53, UR5 ;  /* 0x00000035ff0c7299 */ /* 0x000fe40008011605 */
[----:B------:R-:W-:Y:S01]  /*58c0*/  USEL UR6, UR37, UR6, !UP0 ;  /* 0x0000000625067287 */ /* 0x000fe2000c000000 */
[----:B------:R-:W-:Y:S02]  /*58d0*/  UMOV UR5, UR9 ;  /* 0x0000000900057c82 */ /* 0x000fe40008000000 */
[----:B------:R-:W-:Y:S01]  /*58e0*/  UMOV UR10, UR11 ;  /* 0x0000000b000a7c82 */ /* 0x000fe20008000000 */
[----:B------:R-:W-:Y:S02]  /*58f0*/  @UP2 USHF.R.U32.HI UR4, URZ, UR41, UR5 ;  /* 0x00000029ff042299 */ /* 0x000fe40008011605 */
[----:B------:R-:W-:Y:S02]  /*5900*/  @UP2 USHF.R.U32.HI UR7, URZ, UR41, UR10 ;  /* 0x00000029ff072299 */ /* 0x000fe4000801160a */
[----:B------:R-:W-:Y:S02]  /*5910*/  UIMAD UR4, UR42, UR4, URZ ;  /* 0x000000042a0472a4 */ /* 0x000fe4000f8e02ff */
        /* <DEDUP_REMOVED lines=8> */
[----:B------:R-:W-:Y:S02]  /*59a0*/  USEL UR11, UR6, UR4, !UP2 ;  /* 0x00000004060b7287 */ /* 0x000fe4000d000000 */
[----:B------:R-:W-:Y:S02]  /*59b0*/  UIADD3 UR8, UPT, UPT, -UR5, URZ, URZ ;  /* 0x000000ff05087290 */ /* 0x000fe4000fffe1ff */
[----:B------:R-:W-:Y:S01]  /*59c0*/  UIADD3 UR10, UPT, UPT, -UR11, URZ, URZ ;  /* 0x000000ff0b0a7290 */ /* 0x000fe2000fffe1ff */
[----:B------:R-:W-:Y:S01]  /*59d0*/  @!UP0 UMOV UR4, UR9 ;  /* 0x0000000900048c82 */ /* 0x000fe20008000000 */
[----:B------:R-:W-:Y:S02]  /*59e0*/  UIADD3 UR9, UPT, UPT, -UR6, URZ, URZ ;  /* 0x000000ff06097290 */ /* 0x000fe4000fffe1ff */
[----:B------:R-:W-:Y:S02]  /*59f0*/  @!UP0 USHF.R.U32.HI UR4, URZ, UR41, UR4 ;  /* 0x00000029ff048299 */ /* 0x000fe40008011604 */
[----:B------:R-:W-:Y:S02]  /*5a00*/  UIMAD UR10, UR42, UR10, UR6 ;  /* 0x0000000a2a0a72a4 */ /* 0x000fe4000f8e0206 */
[----:B------:R-:W-:Y:S04]  /*5a10*/  @!UP0 USEL UR4, UR5, UR4, !UP2 ;  /* 0x0000000405048287 */ /* 0x000fe8000d000000 */
[----:B------:R-:W-:Y:S02]  /*5a20*/  @!UP0 UIMAD UR10, UR7, UR10, UR4 ;  /* 0x0000000a070a82a4 */ /* 0x000fe4000f8e0204 */
[----:B------:R-:W-:Y:S02]  /*5a30*/  @!UP0 UIADD3 UR11, UPT, UPT, UR11, -UR4, URZ ;  /* 0x800000040b0b8290 */ /* 0x000fe4000fffe0ff */
[----:B------:R-:W-:Y:S02]  /*5a40*/  UIMAD UR7, UR43, UR8, UR38 ;  /* 0x000000082b0772a4 */ /* 0x000fe4000f8e0226 */
[----:B------:R-:W-:Y:S02]  /*5a50*/  @!UP0 UIMAD UR6, UR11, UR42, UR5 ;  /* 0x0000002a0b0682a4 */ /* 0x000fe4000f8e0205 */
[----:B------:R-:W-:Y:S01]  /*5a60*/  UIMAD UR4, UR54, UR9, UR37 ;  /* 0x00000009360472a4 */ /* 0x000fe2000f8e0225 */
[----:B------:R-:W-:Y:S02]  /*5a70*/  @!UP0 UMOV UR5, UR10 ;  /* 0x0000000a00058c82 */ /* 0x000fe40008000000 */
[----:B------:R-:W-:Y:S02]  /*5a80*/  UIMAD UR38, UR5, UR43, UR7 ;  /* 0x0000002b052672a4 */ /* 0x000fe4000f8e0207 */
[----:B------:R-:W-:Y:S11]  /*5a90*/  UIMAD UR37, UR6, UR54, UR4 ;  /* 0x00000036062572a4 */ /* 0x000ff6000f8e0204 */
[----:B------:R-:W-:Y:S01]  /*5aa0*/  @!UPT UIADD3 URZ, UPT, UPT, URZ, URZ, URZ ;  /* 0x000000fffffff290 */ /* 0x000fe2000fffe0ff */
.L_x_97:
[----:B------:R-:W-:Y:S01]  /*5ab0*/  UISETP.NE.AND UP0, UPT, UR39, 0x1, UPT ;  /* 0x000000012700788c */ /* 0x000fe2000bf05270 */
[----:B------:R-:W-:Y:S01]  /*5ac0*/  LOP3.LUT P0, RZ, R86, 0x3f0, RZ, 0xc0, !PT ;  /* 0x000003f056ff7812 */ /* 0x000fe2000780c0ff */
[----:B------:R-:W-:Y:S01]  /*5ad0*/  USHF.L.U32 UR50, UR16, 0x6, URZ ;  /* 0x0000000610327899 */ /* 0x000fe200080006ff */
[----:B------:R-:W-:Y:S01]  /*5ae0*/  BSSY.RECONVERGENT B6, `(.L_x_98) ;  /* 0x0000034000067945 */ /* 0x000fe20003800200 */
[----:B------:R-:W-:Y:S01]  /*5af0*/  USHF.L.U32 UR49, UR20, 0x8, URZ ;  /* 0x0000000814317899 */ /* 0x000fe200080006ff */
[----:B------:R-:W-:Y:S06]  /*5b00*/  IADD3 R88, PT, PT, R88, 0x1, RZ ;  /* 0x0000000158587810 */ /* 0x000fec0007ffe0ff */
[----:B------:R-:W2:Y:S01]  /*5b10*/  @!UP0 LDCU.128 UR12, c[0x0][0xb10] ;  /* 0x00016200ff0c87ac */ /* 0x000ea20008000c00 */
[----:B------:R-:W3:Y:S01]  /*5b20*/  @!UP0 LDCU UR5, c[0x0][0xb0c] ;  /* 0x00016180ff0587ac */ /* 0x000ee20008000800 */
[----:B------:R-:W4:Y:S01]  /*5b30*/  @!UP0 LDCU UR10, c[0x0][0xb20] ;  /* 0x00016400ff0a87ac */ /* 0x000f220008000800 */
[----:B--2---:R-:W-:Y:S02]  /*5b40*/  UIMAD.WIDE.U32 UR8, UR38, UR12, URZ ;  /* 0x0000000c260872a5 */ /* 0x004fe4000f8e00ff */
[----:B------:R-:W-:Y:S02]  /*5b50*/  UIMAD.WIDE.U32 UR6, UR37, UR15, URZ ;  /* 0x0000000f250672a5 */ /* 0x000fe4000f8e00ff */
[----:B------:R-:W-:Y:S03]  /*5b60*/  @!UP0 UISETP.NE.AND UP1, UPT, UR14, 0x1, UPT ;  /* 0x000000010e00888c */ /* 0x000fe6000bf25270 */
[----:B------:R-:W-:Y:S01]  /*5b70*/  @!UP0 UMOV UR4, UR9 ;  /* 0x0000000900048c82 */ /* 0x000fe20008000000 */
[----:B---3--:R-:W-:Y:S02]  /*5b80*/  @!UP0 UISETP.NE.AND UP2, UPT, UR5, 0x1, UPT ;  /* 0x000000010500888c */ /* 0x008fe4000bf45270 */
[----:B------:R-:W-:Y:S01]  /*5b90*/  @!UP0 USHF.R.U32.HI UR4, URZ, UR13, UR4 ;  /* 0x0000000dff048299 */ /* 0x000fe20008011604 */
[----:B------:R-:W-:Y:S02]  /*5ba0*/  @!UP0 UMOV UR6, UR7 ;  /* 0x0000000700068c82 */ /* 0x000fe40008000000 */
[----:B----4-:R-:W-:Y:S02]  /*5bb0*/  @!UP0 USHF.R.U32.HI UR6, URZ, UR10, UR6 ;  /* 0x0000000aff068299 */ /* 0x010fe40008011606 */
[----:B------:R-:W-:Y:S02]  /*5bc0*/  @!UP0 USEL UR7, UR38, UR4, !UP2 ;  /* 0x0000000426078287 */ /* 0x000fe4000d000000 */
[----:B------:R-:W-:Y:S04]  /*5bd0*/  @!UP0 USEL UR6, UR37, UR6, !UP1 ;  /* 0x0000000625068287 */ /* 0x000fe8000c800000 */
[----:B------:R-:W-:Y:S02]  /*5be0*/  @!UP0 UIADD3 UR4, UPT, UPT, -UR7, UR6, URZ ;  /* 0x0000000607048290 */ /* 0x000fe4000fffe1ff */
[----:B------:R-:W-:Y:S02]  /*5bf0*/  @!UP0 UIADD3 UR6, UPT, UPT, UR7, -UR6, URZ ;  /* 0x8000000607068290 */ /* 0x000fe4000fffe0ff */
[----:B------:R-:W-:Y:S02]  /*5c00*/  @!UP0 UIMAD UR38, UR4, UR5, UR38 ;  /* 0x00000005042682a4 */ /* 0x000fe4000f8e0226 */
[----:B------:R-:W-:Y:S01]  /*5c10*/  @!UP0 UIMAD UR37, UR6, UR14, UR37 ;  /* 0x0000000e062582a4 */ /* 0x000fe2000f8e0225 */
[----:B------:R-:W-:Y:S11]  /*5c20*/  @!P0 BRA `(.L_x_99) ;  /* 0x00000000007c8947 */ /* 0x000ff60003800000 */
[----:B------:R-:W2:Y:S01]  /*5c30*/  LDCU.64 UR8, c[0x4][0x80] ;  /* 0x01001000ff0877ac */ /* 0x000ea20008000a00 */
[----:B------:R-:W-:Y:S01]  /*5c40*/  MOV R2, 0x0 ;  /* 0x0000000000027802 */ /* 0x000fe20000000f00 */
[----:B------:R-:W-:Y:S02]  /*5c50*/  HFMA2 R12, -RZ, RZ, 0, 5.9604644775390625e-08 ;  /* 0x00000001ff0c7431 */ /* 0x000fe400000001ff */
[----:B------:R-:W-:Y:S01]  /*5c60*/  IMAD.MOV.U32 R8, RZ, RZ, 0x70 ;  /* 0x00000070ff087424 */ /* 0x000fe200078e00ff */
[----:B------:R3:W4:Y:S01]  /*5c70*/  LDC.64 R14, c[0x4][R2] ;  /* 0x01000000020e7b82 */ /* 0x0007220000000a00 */
[----:B------:R-:W1:Y:S01]  /*5c80*/  LDCU.64 UR6, c[0x4][0x88] ;  /* 0x01001100ff0677ac */ /* 0x000e620008000a00 */
[----:B------:R-:W-:Y:S01]  /*5c90*/  IMAD.MOV.U32 R13, RZ, RZ, RZ ;  /* 0x000000ffff0d7224 */ /* 0x000fe200078e00ff */
[----:B------:R-:W1:Y:S01]  /*5ca0*/  LDCU.64 UR4, c[0x4][0x8] ;  /* 0x01000100ff0477ac */ /* 0x000e620008000a00 */
[----:B--2---:R-:W-:Y:S01]  /*5cb0*/  MOV R5, UR9 ;  /* 0x0000000900057c02 */ /* 0x004fe20008000f00 */
[----:B------:R-:W-:Y:S01]  /*5cc0*/  IMAD.U32 R4, RZ, RZ, UR8 ;  /* 0x00000008ff047e24 */ /* 0x000fe2000f8e00ff */
[----:B-1----:R-:W-:Y:S01]  /*5cd0*/  MOV R7, UR7 ;  /* 0x0000000700077c02 */ /* 0x002fe20008000f00 */
[----:B------:R-:W-:Y:S01]  /*5ce0*/  IMAD.U32 R6, RZ, RZ, UR6 ;  /* 0x00000006ff067e24 */ /* 0x000fe2000f8e00ff */
[----:B------:R-:W-:Y:S01]  /*5cf0*/  MOV R11, UR5 ;  /* 0x00000005000b7c02 */ /* 0x000fe20008000f00 */
[----:B------:R-:W-:Y:S02]  /*5d00*/  IMAD.U32 R10, RZ, RZ, UR4 ;  /* 0x00000004ff0a7e24 */ /* 0x000fe4000f8e00ff */
[----:B------:R-:W-:Y:S07]  /*5d10*/  LEPC R20, `(.L_x_100) ;  /* 0x000000001014794e */ /* 0x000fee0000000000 */
[----:B---345:R-:W-:Y:S05]  /*5d20*/  CALL.ABS.NOINC R14 ;  /* 0x000000000e007343 */ /* 0x038fea0003c00000 */
.L_x_100:
[----:B------:R-:W1:Y:S01]  /*5d30*/  LDCU.64 UR8, c[0x4][0x80] ;  /* 0x01001000ff0877ac */ /* 0x000e620008000a00 */
[----:B------:R-:W2:Y:S01]  /*5d40*/  LDC.64 R2, c[0x4][R2] ;  /* 0x0100000002027b82 */ /* 0x000ea20000000a00 */
[----:B------:R-:W-:Y:S02]  /*5d50*/  HFMA2 R12, -RZ, RZ, 0, 5.9604644775390625e-08 ;  /* 0x00000001ff0c7431 */ /* 0x000fe400000001ff */
[----:B------:R-:W-:Y:S02]  /*5d60*/  IMAD.MOV.U32 R8, RZ, RZ, 0x70 ;  /* 0x00000070ff087424 */ /* 0x000fe400078e00ff */
[----:B------:R-:W-:Y:S01]  /*5d70*/  IMAD.MOV.U32 R13, RZ, RZ, RZ ;  /* 0x000000ffff0d7224 */ /* 0x000fe200078e00ff */
[----:B------:R-:W3:Y:S01]  /*5d80*/  LDCU.64 UR6, c[0x4][0x88] ;  /* 0x01001100ff0677ac */ /* 0x000ee20008000a00 */
[----:B------:R-:W4:Y:S01]  /*5d90*/  LDCU.64 UR4, c[0x4][0x8] ;  /* 0x01000100ff0477ac */ /* 0x000f220008000a00 */
[----:B-1----:R-:W-:Y:S02]  /*5da0*/  MOV R4, UR8 ;  /* 0x0000000800047c02 */ /* 0x002fe40008000f00 */
[----:B------:R-:W-:Y:S02]  /*5db0*/  MOV R5, UR9 ;  /* 0x0000000900057c02 */ /* 0x000fe40008000f00 */
[----:B---3--:R-:W-:Y:S01]  /*5dc0*/  MOV R7, UR7 ;  /* 0x0000000700077c02 */ /* 0x008fe20008000f00 */
[----:B------:R-:W-:Y:S01]  /*5dd0*/  IMAD.U32 R6, RZ, RZ, UR6 ;  /* 0x00000006ff067e24 */ /* 0x000fe2000f8e00ff */
[----:B----4-:R-:W-:Y:S01]  /*5de0*/  MOV R11, UR5 ;  /* 0x00000005000b7c02 */ /* 0x010fe20008000f00 */
[----:B------:R-:W-:Y:S02]  /*5df0*/  IMAD.U32 R10, RZ, RZ, UR4 ;  /* 0x00000004ff0a7e24 */ /* 0x000fe4000f8e00ff */
[----:B------:R-:W-:Y:S07]  /*5e00*/  LEPC R20, `(.L_x_99) ;  /* 0x000000001014794e */ /* 0x000fee0000000000 */
[----:B--2---:R-:W-:Y:S05]  /*5e10*/  CALL.ABS.NOINC R2 ;  /* 0x0000000002007343 */ /* 0x004fea0003c00000 */
.L_x_99:
[----:B------:R-:W-:Y:S05]  /*5e20*/  BSYNC.RECONVERGENT B6 ;  /* 0x0000000000067941 */ /* 0x000fea0003800200 */
.L_x_98:
[----:B------:R-:W-:Y:S01]  /*5e30*/  R2UR UR4, R85 ;  /* 0x00000000550472ca */ /* 0x000fe200000e0000 */
[----:B------:R-:W-:Y:S01]  /*5e40*/  UISETP.NE.U32.AND UP0, UPT, UR62, URZ, UPT ;  /* 0x000000ff3e00728c */ /* 0x000fe2000bf05070 */
[----:B------:R-:W-:Y:S02]  /*5e50*/  ISETP.NE.U32.AND P4, PT, R78, RZ, PT ;  /* 0x000000ff4e00720c */ /* 0x000fe40003f85070 */
[----:B------:R-:W-:Y:S01]  /*5e60*/  ISETP.NE.U32.AND P2, PT, RZ, UR56, PT ;  /* 0x00000038ff007c0c */ /* 0x000fe2000bf45070 */
[----:B------:R-:W-:Y:S01]  /*5e70*/  UISETP.NE.AND.EX UP1, UPT, UR63, URZ, UPT, UP0 ;  /* 0x000000ff3f00728c */ /* 0x000fe2000bf25300 */
[----:B------:R-:W-:Y:S01]  /*5e80*/  ISETP.NE.AND.EX P4, PT, R79, RZ, PT, P4 ;  /* 0x000000ff4f00720c */ /* 0x000fe20003f85340 */
[----:B------:R-:W-:Y:S01]  /*5e90*/  UPLOP3.LUT UP0, UPT, UPT, UPT, UPT, 0x40, 0x4 ;  /* 0x000000000004789c */ /* 0x000fe20003f0e870 */
[----:B------:R-:W-:Y:S05]  /*5ea0*/  ISETP.NE.AND.EX P2, PT, RZ, UR57, PT, P2 ;  /* 0x00000039ff007c0c */ /* 0x000fea000bf45320 */
[----:B------:R-:W-:Y:S06]  /*5eb0*/  UISETP.NE.AND UP2, UPT, UR4, URZ, UPT ;  /* 0x000000ff0400728c */ /* 0x000fec000bf45270 */
[----:B------:R-:W-:Y:S05]  /*5ec0*/  PLOP3.LUT P1, PT, PT, PT, UP2, 0x80, 0x8 ;  /* 0x000000000008781c */ /* 0x000fea0003f2f028 */
[----:B------:R-:W-:Y:S06]  /*5ed0*/  @UP2 UPLOP3.LUT UP0, UPT, UPT, UPT, UP1, 0x80, 0x8 ;  /* 0x000000000008289c */ /* 0x000fec0003f0f010 */
[----:B------:R-:W-:Y:S01]  /*5ee0*/  PLOP3.LUT P0, PT, PT, PT, UP0, 0x80, 0x8 ;  /* 0x000000000008781c */ /* 0x000fe20003f0f008 */
[----:B------:R-:W-:Y:S01]  /*5ef0*/  @!UPT UIADD3 URZ, UPT, UPT, URZ, URZ, URZ ;  /* 0x000000fffffff290 */ /* 0x000fe2000fffe0ff */
[----:B------:R-:W-:Y:S11]  /*5f00*/  BRA.U !UP1, `(.L_x_101) ;  /* 0x00000001093c7547 */ /* 0x000ff6000b800000 */
[----:B------:R-:W-:Y:S01]  /*5f10*/  UISETP.NE.U32.AND UP0, UPT, UR56, URZ, UPT ;  /* 0x000000ff3800728c */ /* 0x000fe2000bf05070 */
[----:B-1----:R-:W-:Y:S01]  /*5f20*/  HFMA2 R0, -RZ, RZ, 0, 5.9604644775390625e-08 ;  /* 0x00000001ff007431 */ /* 0x002fe200000001ff */
[----:B------:R-:W1:Y:S01]  /*5f30*/  LDCU.64 UR8, c[0x0][0x358] ;  /* 0x00006b00ff0877ac */ /* 0x000e620008000a00 */
[----:B------:R-:W-:Y:S01]  /*5f40*/  IMAD.MOV.U32 R81, RZ, RZ, 0x1 ;  /* 0x00000001ff517424 */ /* 0x000fe200078e00ff */
[----:B------:R-:W-:Y:S06]  /*5f50*/  UISETP.NE.AND.EX UP0, UPT, UR57, URZ, UPT, UP0 ;  /* 0x000000ff3900728c */ /* 0x000fec000bf05300 */
[----:B------:R-:W-:Y:S05]  /*5f60*/  PLOP3.LUT P3, PT, PT, PT, UP0, 0x80, 0x8 ;  /* 0x000000000008781c */ /* 0x000fea0003f6f008 */
[----:B------:R-:W2:Y:S01]  /*5f70*/  @UP0 LDCU.64 UR4, c[0x0][0x888] ;  /* 0x00011100ff0407ac */ /* 0x000ea20008000a00 */
[----:B------:R-:W-:Y:S07]  /*5f80*/  @UP0 UIMAD UR6, UR36, UR62, URZ ;  /* 0x0000003e240602a4 */ /* 0x000fee000f8e02ff */
[----:B------:R-:W-:Y:S01]  /*5f90*/  @!P3 PRMT R81, R0, 0x7610, R81 ;  /* 0x000076100051b816 */ /* 0x000fe20000000051 */
[----:B--2---:R-:W-:Y:S06]  /*5fa0*/  @UP0 UIMAD.WIDE UR4, UR6, 0x4, UR4 ;  /* 0x00000004060408a5 */ /* 0x004fec000f8e0204 */
[----:B------:R-:W-:Y:S01]  /*5fb0*/  IMAD.U32 R2, RZ, RZ, UR4 ;  /* 0x00000004ff027e24 */ /* 0x000fe2000f8e00ff */
[----:B------:R-:W-:Y:S04]  /*5fc0*/  MOV R3, UR5 ;  /* 0x0000000500037c02 */ /* 0x000fe80008000f00 */
[----:B------:R-:W2:Y:S01]  /*5fd0*/  @!UP0 LDCU UR4, c[0x0][0x880] ;  /* 0x00011000ff0487ac */ /* 0x000ea20008000800 */
[----:B-1---5:R3:W5:Y:S02]  /*5fe0*/  @P3 LDG.E R41, desc[UR8][R2.64] ;  /* 0x0000000802293981 */ /* 0x022764000c1e1900 */
[----:B--23--:R-:W-:Y:S02]  /*5ff0*/  @!P3 IMAD.U32 R41, RZ, RZ, UR4 ;  /* 0x00000004ff29be24 */ /* 0x00cfe4000f8e00ff */
.L_x_101:
[----:B------:R-:W-:Y:S05]  /*6000*/  @!P4 BRA `(.L_x_102) ;  /* 0x000000000024c947 */ /* 0x000fea0003800000 */
[----:B------:R-:W-:Y:S01]  /*6010*/  ISETP.NE.U32.AND P3, PT, R76, RZ, PT ;  /* 0x000000ff4c00720c */ /* 0x000fe20003f65070 */
[----:B------:R-:W2:Y:S03]  /*6020*/  LDCU.64 UR4, c[0x0][0x358] ;  /* 0x00006b00ff0477ac */ /* 0x000ea60008000a00 */
[----:B------:R-:W-:Y:S11]  /*6030*/  ISETP.NE.AND.EX P3, PT, R77, RZ, PT, P3 ;  /* 0x000000ff4d00720c */ /* 0x000ff60003f65330 */
[----:B------:R-:W-:Y:S02]  /*6040*/  @!UPT UIADD3 URZ, UPT, UPT, URZ, URZ, URZ ;  /* 0x000000fffffff290 */ /* 0x000fe4000fffe0ff */
[----:B------:R-:W3:Y:S01]  /*6050*/  @P3 LDC.64 R2, c[0x0][0x8a8] ;  /* 0x00022a00ff023b82 */ /* 0x000ee20000000a00 */
[----:B-1----:R-:W-:Y:S04]  /*6060*/  @P3 IMAD R0, R78, UR36, RZ ;  /* 0x000000244e003c24 */ /* 0x002fe8000f8e02ff */
[----:B---3--:R-:W-:Y:S05]  /*6070*/  @P3 IMAD.WIDE R2, R0, 0x4, R2 ;  /* 0x0000000400023825 */ /* 0x008fea00078e0202 */
[----:B--2--5:R2:W5:Y:S02]  /*6080*/  @P3 LDG.E R38, desc[UR4][R2.64] ;  /* 0x0000000402263981 */ /* 0x024564000c1e1900 */
[----:B--2---:R-:W3:Y:S02]  /*6090*/  @!P3 LDC R38, c[0x0][0x8a0] ;  /* 0x00022800ff26bb82 */ /* 0x004ee40000000800 */
.L_x_102:
[----:B-----5:R-:W-:Y:S01]  /*60a0*/  FSETP.NEU.AND P3, PT, R41, RZ, PT ;  /* 0x000000ff2900720b */ /* 0x020fe20003f6d000 */
[----:B------:R-:W-:Y:S01]  /*60b0*/  IMAD.SHL.U32 R47, R80, 0x2, RZ ;  /* 0x00000002502f7824 */ /* 0x000fe200078e00ff */
[----:B------:R-:W-:Y:S01]  /*60c0*/  SEL R5, RZ, 0xffffffff, P2 ;  /* 0xffffffffff057807 */ /* 0x000fe20001000000 */
[----:B------:R-:W-:Y:S01]  /*60d0*/  BSSY B1, `(.L_x_103) ;  /* 0x0000044000017945 */ /* 0x000fe20003800000 */
[----:B------:R-:W-:Y:S01]  /*60e0*/  @P1 LOP3.LUT P2, RZ, R81, 0xff, RZ, 0xc0, !PT ;  /* 0x000000ff51ff1812 */ /* 0x000fe2000784c0ff */
[----:B------:R-:W-:Y:S01]  /*60f0*/  VIADD R97, R47, UR44 ;  /* 0x0000002c2f617c36 */ /* 0x000fe20008000000 */
[----:B------:R-:W-:Y:S01]  /*6100*/  @P1 SEL R2, RZ, 0xffffffff, P3 ;  /* 0xffffffffff021807 */ /* 0x000fe20001800000 */
[----:B------:R-:W-:Y:S01]  /*6110*/  IMAD.MOV.U32 R60, RZ, RZ, 0x1 ;  /* 0x00000001ff3c7424 */ /* 0x000fe200078e00ff */
[----:B------:R-:W-:Y:S01]  /*6120*/  LOP3.LUT R91, R91, 0x1, RZ, 0x3c, !PT ;  /* 0x000000015b5b7812 */ /* 0x000fe200078e3cff */
[----:B------:R-:W-:Y:S01]  /*6130*/  IMAD.MOV.U32 R46, RZ, RZ, RZ ;  /* 0x000000ffff2e7224 */ /* 0x000fe200078e00ff */
[----:B------:R-:W-:Y:S02]  /*6140*/  @P0 SEL R2, R5, R2, !P2 ;  /* 0x0000000205020207 */ /* 0x000fe40005000000 */
[----:B------:R-:W-:Y:S02]  /*6150*/  CS2R R74, SRZ ;  /* 0x00000000004a7805 */ /* 0x000fe4000001ff00 */
[----:B------:R-:W-:Y:S02]  /*6160*/  LEA R98, R36, UR44, 0x3 ;  /* 0x0000002c24627c11 */ /* 0x000fe4000f8e18ff */
[----:B------:R-:W-:Y:S02]  /*6170*/  CS2R R72, SRZ ;  /* 0x0000000000487805 */ /* 0x000fe4000001ff00 */
[----:B------:R-:W-:Y:S02]  /*6180*/  @P1 LOP3.LUT R2, R2, 0x1, RZ, 0xc0, !PT ;  /* 0x0000000102021812 */ /* 0x000fe400078ec0ff */
[----:B------:R-:W-:Y:S02]  /*6190*/  CS2R R66, SRZ ;  /* 0x0000000000427805 */ /* 0x000fe4000001ff00 */
[----:B------:R-:W-:Y:S02]  /*61a0*/  SHF.L.U32 R3, R90, 0x1f, RZ ;  /* 0x0000001f5a037819 */ /* 0x000fe400000006ff */
[----:B------:R-:W-:Y:S02]  /*61b0*/  CS2R R64, SRZ ;  /* 0x0000000000407805 */ /* 0x000fe4000001ff00 */
[----:B------:R-:W-:Y:S02]  /*61c0*/  ISETP.NE.U32.OR P6, PT, R2, 0x1, !P1 ;  /* 0x000000010200780c */ /* 0x000fe40004fc5470 */
[----:B------:R-:W-:Y:S02]  /*61d0*/  CS2R R58, SRZ ;  /* 0x00000000003a7805 */ /* 0x000fe4000001ff00 */
[----:B------:R-:W-:Y:S02]  /*61e0*/  PLOP3.LUT P2, PT, PT, PT, UP1, 0x80, 0x8 ;  /* 0x000000000008781c */ /* 0x000fe40003f4f018 */
[----:B------:R-:W-:Y:S02]  /*61f0*/  CS2R R56, SRZ ;  /* 0x0000000000387805 */ /* 0x000fe4000001ff00 */
[----:B------:R-:W-:Y:S02]  /*6200*/  LEA.HI R39, R36, R36, RZ, 0x1 ;  /* 0x0000002424277211 */ /* 0x000fe400078f08ff */
[----:B------:R-:W-:Y:S02]  /*6210*/  CS2R R50, SRZ ;  /* 0x0000000000327805 */ /* 0x000fe4000001ff00 */
[----:B------:R-:W-:Y:S02]  /*6220*/  LOP3.LUT P4, R87, R81, 0xff, RZ, 0xc0, !PT ;  /* 0x000000ff51577812 */ /* 0x000fe4000788c0ff */
[----:B------:R-:W-:Y:S02]  /*6230*/  CS2R R48, SRZ ;  /* 0x0000000000307805 */ /* 0x000fe4000001ff00 */
[----:B------:R-:W-:Y:S01]  /*6240*/  SEL R2, RZ, 0xffffffff, P3 ;  /* 0xffffffffff027807 */ /* 0x000fe20001800000 */
[C---:B-1----:R-:W-:Y:S01]  /*6250*/  IMAD.SHL.U32 R0, R39.reuse, 0x80, RZ ;  /* 0x0000008027007824 */ /* 0x042fe200078e00ff */
[----:B------:R-:W-:Y:S01]  /*6260*/  LOP3.LUT R39, R39, 0xffe, RZ, 0xc0, !PT ;  /* 0x00000ffe27277812 */ /* 0x000fe200078ec0ff */
[----:B------:R-:W-:Y:S01]  /*6270*/  VIADD R99, R97, 0x400 ;  /* 0x0000040061637836 */ /* 0x000fe20000000000 */
[----:B------:R-:W-:Y:S01]  /*6280*/  P2R R95, PR, RZ, 0x40 ;  /* 0x00000040ff5f7803 */ /* 0x000fe20000000000 */
[----:B------:R-:W-:Y:S01]  /*6290*/  IMAD.IADD R96, R92, 0x1, R97 ;  /* 0x000000015c607824 */ /* 0x000fe200078e0261 */
[----:B------:R-:W-:Y:S01]  /*62a0*/  @P6 SHF.L.U32 R4, R91, 0x1f, RZ ;  /* 0x0000001f5b046819 */ /* 0x000fe200000006ff */
[----:B------:R-:W-:Y:S01]  /*62b0*/  IMAD.IADD R39, R36, 0x1, -R39 ;  /* 0x0000000124277824 */ /* 0x000fe200078e0a27 */
[----:B------:R-:W-:Y:S02]  /*62c0*/  @P2 SEL R2, R5, R2, !P4 ;  /* 0x0000000205022207 */ /* 0x000fe40006000000 */
[----:B------:R-:W1:Y:S01]  /*62d0*/  @P6 SYNCS.PHASECHK.TRANS64.TRYWAIT P1, [UR44+0x90], R4 ;  /* 0x00009004ff0065a7 */ /* 0x000e62000802112c */
[----:B------:R-:W-:Y:S02]  /*62e0*/  LOP3.LUT R0, R0, 0xffffff00, RZ, 0xc0, !PT ;  /* 0xffffff0000007812 */ /* 0x000fe400078ec0ff */
[----:B------:R-:W-:Y:S03]  /*62f0*/  LOP3.LUT R2, R2, 0x1, RZ, 0xc0, !PT ;  /* 0x0000000102027812 */ /* 0x000fe600078ec0ff */
[----:B------:R-:W-:Y:S01]  /*6300*/  IMAD.IADD R0, R37, 0x1, R0 ;  /* 0x0000000125007824 */ /* 0x000fe200078e0200 */
[----:B------:R-:W-:Y:S03]  /*6310*/  ISETP.NE.U32.AND P5, PT, R2, 0x1, PT ;  /* 0x000000010200780c */ /* 0x000fe60003fa5070 */
[----:B------:R-:W-:Y:S01]  /*6320*/  IMAD R39, R39, 0x100000, R0 ;  /* 0x0010000027277824 */ /* 0x000fe200078e0200 */
[----:B------:R-:W-:Y:S01]  /*6330*/  P2R R61, PR, RZ, 0x20 ;  /* 0x00000020ff3d7803 */ /* 0x000fe20000000000 */
[----:B------:R2:W4:Y:S01]  /*6340*/  SYNCS.PHASECHK.TRANS64.TRYWAIT P0, [R98+URZ+0x100], R3 ;  /* 0x00010003620075a7 */ /* 0x00052200080011ff */
[----:B-1----:R-:W-:Y:S01]  /*6350*/  @P6 SEL R60, RZ, 0x1, !P1 ;  /* 0x00000001ff3c6807 */ /* 0x002fe20004800000 */
[----:B--2---:R-:W-:Y:S06]  /*6360*/  @!P6 BRA `(.L_x_104) ;  /* 0x000000000068e947 */ /* 0x004fec0003800000 */
[C---:B------:R-:W-:Y:S01]  /*6370*/  @P5 IMAD R5, R93.reuse, 0x2, R99 ;  /* 0x000000025d055824 */ /* 0x040fe200078e0263 */
[----:B------:R-:W-:Y:S01]  /*6380*/  ISETP.NE.AND P1, PT, R60, RZ, PT ;  /* 0x000000ff3c00720c */ /* 0x000fe20003f25270 */
[----:B------:R-:W-:Y:S01]  /*6390*/  @P5 IMAD R2, R93, 0x2, R97 ;  /* 0x000000025d025824 */ /* 0x000fe200078e0261 */
[----:B------:R-:W-:Y:S01]  /*63a0*/  BSSY B0, `(.L_x_105) ;  /* 0x000000e000007945 */ /* 0x000fe20003800000 */
[----:B------:R-:W-:Y:S01]  /*63b0*/  IMAD.MOV.U32 R74, RZ, RZ, RZ ;  /* 0x000000ffff4a7224 */ /* 0x000fe200078e00ff */
[----:B------:R-:W-:Y:S01]  /*63c0*/  CS2R R66, SRZ ;  /* 0x0000000000427805 */ /* 0x000fe2000001ff00 */
[----:B------:R-:W-:Y:S01]  /*63d0*/  @P5 IMAD.IADD R4, R92, 0x1, R5 ;  /* 0x000000015c045824 */ /* 0x000fe200078e0205 */
[----:B------:R-:W-:Y:S02]  /*63e0*/  CS2R R64, SRZ ;  /* 0x0000000000407805 */ /* 0x000fe4000001ff00 */
[----:B------:R-:W-:Y:S02]  /*63f0*/  CS2R R72, SRZ ;  /* 0x0000000000487805 */ /* 0x000fe4000001ff00 */
[----:B------:R-:W-:Y:S02]  /*6400*/  CS2R R50, SRZ ;  /* 0x0000000000327805 */ /* 0x000fe4000001ff00 */
[----:B------:R-:W-:Y:S02]  /*6410*/  CS2R R48, SRZ ;  /* 0x0000000000307805 */ /* 0x000fe4000001ff00 */
[----:B------:R-:W-:Y:S02]  /*6420*/  CS2R R58, SRZ ;  /* 0x00000000003a7805 */ /* 0x000fe4000001ff00 */
[----:B------:R-:W-:Y:S01]  /*6430*/  CS2R R56, SRZ ;  /* 0x0000000000387805 */ /* 0x000fe2000001ff00 */
[----:B------:R-:W-:Y:S06]  /*6440*/  @P1 BRA `(.L_x_106) ;  /* 0x00000000000c1947 */ /* 0x000fec0003800000 */
[----:B------:R-:W-:Y:S04]  /*6450*/  SHF.L.U32 R5, R91, 0x1f, RZ ;  /* 0x0000001f5b057819 */ /* 0x000fe800000006ff */
[----:B------:R-:W1:Y:S02]  /*6460*/  SYNCS.PHASECHK.TRANS64.TRYWAIT P1, [UR44+0x90], R5 ;  /* 0x00009005ff0075a7 */ /* 0x000e64000802112c */
[----:B-1----:R-:W-:Y:S05]  /*6470*/  @!P1 BRA `(.L_x_107) ;  /* 0x0000004000109947 */ /* 0x002fea0003800000 */
.L_x_106:
[----:B------:R-:W-:Y:S05]  /*6480*/  BSYNC B0 ;  /* 0x0000000000007941 */ /* 0x000fea0003800000 */
.L_x_105:
[----:B------:R-:W-:Y:S01]  /*6490*/  ISETP.NE.AND P1, PT, R61, RZ, PT ;  /* 0x000000ff3d00720c */ /* 0x000fe20003f25270 */
[----:B------:R-:W-:Y:S11]  /*64a0*/  HFMA2 R46, -RZ, RZ, 0, 5.9604644775390625e-08 ;  /* 0x00000001ff2e7431 */ /* 0x000ff600000001ff */
[----:B------:R-:W-:Y:S01]  /*64b0*/  @!UPT UIADD3 URZ, UPT, UPT, URZ, URZ, URZ ;  /* 0x000000fffffff290 */ /* 0x000fe2000fffe0ff */
[----:B------:R-:W-:Y:S05]  /*64c0*/  @P1 WARPSYNC.ALL ;  /* 0x0000000000001948 */ /* 0x000fea0003800000 */
[----:B------:R2:W1:Y:S04]  /*64d0*/  @P1 LDSM.16.M88.4 R64, [R2+0x400] ;  /* 0x000400000240183b */ /* 0x0004680000000200 */
[----:B------:R2:W1:Y:S04]  /*64e0*/  @P1 LDSM.16.M88.4 R72, [R4] ;  /* 0x000000000448183b */ /* 0x0004680000000200 */
[----:B------:R2:W1:Y:S04]  /*64f0*/  @P1 LDSM.16.M88.4 R48, [R47+UR44+0x400] ;  /* 0x0004002c2f30183b */ /* 0x0004680008000200 */
[----:B------:R2:W1:Y:S02]  /*6500*/  @P1 LDSM.16.M88.4 R56, [R96+0x400] ;  /* 0x000400006038183b */ /* 0x0004640000000200 */
.L_x_104:
[----:B------:R-:W-:Y:S05]  /*6510*/  BSYNC B1 ;  /* 0x0000000000017941 */ /* 0x000fea0003800000 */
.L_x_103:
[----:B-1----:R-:W-:Y:S04]  /*6520*/  SHF.R.U32.HI R5, RZ, 0x15, R39 ;  /* 0x00000015ff057819 */ /* 0x002fe80000011627 */
[----:B------:R-:W-:Y:S01]  /*6530*/  LOP3.LUT P1, RZ, R5, 0x3, R82, 0x48, !PT ;  /* 0x0000000305ff7812 */ /* 0x000fe20007824852 */
[----:B------:R-:W-:Y:S01]  /*6540*/  @!UPT UIADD3 URZ, UPT, UPT, URZ, URZ, URZ ;  /* 0x000000fffffff290 */ /* 0x000fe2000fffe0ff */
[----:B----4-:R-:W-:Y:S11]  /*6550*/  @P0 BRA `(.L_x_108) ;  /* 0x0000000000080947 */ /* 0x010ff60003800000 */
[----:B------:R-:W1:Y:S02]  /*6560*/  SYNCS.PHASECHK.TRANS64.TRYWAIT P0, [R98+URZ+0x100], R3 ;  /* 0x00010003620075a7 */ /* 0x000e6400080011ff */
[----:B-1----:R-:W-:Y:S05]  /*6570*/  @!P0 BRA `(.L_x_109) ;  /* 0x0000003c00e88947 */ /* 0x002fea0003800000 */
.L_x_108:
[----:B------:R-:W-:Y:S05]  /*6580*/  @!P1 BRA `(.L_x_110) ;  /* 0x0000000000409947 */ /* 0x000fea0003800000 */
[----:B------:R-:W4:Y:S01]  /*6590*/  LDCU.64 UR8, c[0x4][0x70] ;  /* 0x01000e00ff0877ac */ /* 0x000f220008000a00 */
[----:B-1----:R-:W-:Y:S01]  /*65a0*/  MOV R3, 0x0 ;  /* 0x0000000000037802 */ /* 0x002fe20000000f00 */
[----:B------:R-:W-:Y:S02]  /*65b0*/  HFMA2 R12, -RZ, RZ, 0, 5.9604644775390625e-08 ;  /* 0x00000001ff0c7431 */ /* 0x000fe400000001ff */
[----:B------:R-:W-:Y:S02]  /*65c0*/  IMAD.MOV.U32 R8, RZ, RZ, 0x192 ;  /* 0x00000192ff087424 */ /* 0x000fe400078e00ff */
[----:B------:R-:W-:Y:S01]  /*65d0*/  IMAD.MOV.U32 R13, RZ, RZ, RZ ;  /* 0x000000ffff0d7224 */ /* 0x000fe200078e00ff */
[----:B------:R-:W1:Y:S01]  /*65e0*/  LDCU.64 UR6, c[0x4][0x78] ;  /* 0x01000f00ff0677ac */ /* 0x000e620008000a00 */
[----:B--2---:R-:W2:Y:S01]  /*65f0*/  LDC.64 R2, c[0x4][R3] ;  /* 0x0100000003027b82 */ /* 0x004ea20000000a00 */
[----:B------:R-:W5:Y:S01]  /*6600*/  LDCU.64 UR4, c[0x4][0x10] ;  /* 0x01000200ff0477ac */ /* 0x000f620008000a00 */
[----:B----4-:R-:W-:Y:S01]  /*6610*/  MOV R5, UR9 ;  /* 0x0000000900057c02 */ /* 0x010fe20008000f00 */
[----:B------:R-:W-:Y:S01]  /*6620*/  IMAD.U32 R4, RZ, RZ, UR8 ;  /* 0x00000008ff047e24 */ /* 0x000fe2000f8e00ff */
[----:B-1----:R-:W-:Y:S01]  /*6630*/  MOV R7, UR7 ;  /* 0x0000000700077c02 */ /* 0x002fe20008000f00 */
[----:B------:R-:W-:Y:S01]  /*6640*/  IMAD.U32 R6, RZ, RZ, UR6 ;  /* 0x00000006ff067e24 */ /* 0x000fe2000f8e00ff */
[----:B-----5:R-:W-:Y:S01]  /*6650*/  MOV R11, UR5 ;  /* 0x00000005000b7c02 */ /* 0x020fe20008000f00 */
[----:B------:R-:W-:Y:S02]  /*6660*/  IMAD.U32 R10, RZ, RZ, UR4 ;  /* 0x00000004ff0a7e24 */ /* 0x000fe4000f8e00ff */
[----:B------:R-:W-:Y:S07]  /*6670*/  LEPC R20, `(.L_x_110) ;  /* 0x000000001014794e */ /* 0x000fee0000000000 */
[----:B--23--:R-:W-:Y:S05]  /*6680*/  CALL.ABS.NOINC R2 ;  /* 0x0000000002007343 */ /* 0x00cfea0003c00000 */
.L_x_110:
[----:B------:R-:W-:Y:S05]  /*6690*/  WARPSYNC.ALL ;  /* 0x0000000000007948 */ /* 0x000fea0003800000 */
[----:B------:R-:W-:Y:S01]  /*66a0*/  R2UR UR4, R39 ;  /* 0x00000000270472ca */ /* 0x000fe200000e0000 */
[--C-:B------:R-:W-:Y:S01]  /*66b0*/  HADD2.F32 R40, -RZ, R48.reuse.H0_H0 ;  /* 0x20000030ff287230 */ /* 0x100fe20000004100 */
[----:B------:R-:W-:Y:S01]  /*66c0*/  SHF.L.U32 R62, R93, 0x1, RZ ;  /* 0x000000015d3e7819 */ /* 0x000fe200000006ff */
[----:B------:R-:W-:Y:S01]  /*66d0*/  HADD2.F32 R43, -RZ, R48.H1_H1 ;  /* 0x30000030ff2b7230 */ /* 0x000fe20000004100 */
[----:B------:R-:W-:Y:S01]  /*66e0*/  ISETP.NE.AND P0, PT, R94, RZ, PT ;  /* 0x000000ff5e00720c */ /* 0x000fe20003f05270 */
[----:B------:R-:W-:Y:S01]  /*66f0*/  HADD2.F32 R42, -RZ, R49.H0_H0 ;  /* 0x20000031ff2a7230 */ /* 0x000fe20000004100 */
[----:B------:R-:W-:Y:S01]  /*6700*/  IADD3 R99, PT, PT, R99, R62, RZ ;  /* 0x0000003e63637210 */ /* 0x000fe20007ffe0ff */
[----:B------:R-:W-:Y:S01]  /*6710*/  HADD2.F32 R45, -RZ, R51.H0_H0 ;  /* 0x20000033ff2d7230 */ /* 0x000fe20000004100 */
[----:B------:R-:W-:Y:S02]  /*6720*/  BSSY.RECONVERGENT B0, `(.L_x_111) ;  /* 0x0000085000007945 */ /* 0x000fe40003800200 */
[----:B------:R-:W-:Y:S03]  /*6730*/  IADD3 R100, PT, PT, R92, R99, RZ ;  /* 0x000000635c647210 */ /* 0x000fe60007ffe0ff */
[----:B--2---:R-:W3:Y:S02]  /*6740*/  LDTM.16dp256bit.x8 R4, tmem[UR4] ;  /* 0x00000004000479ee */ /* 0x004ee400081a0000 */
[C---:B---3--:R-:W-:Y:S01]  /*6750*/  FMUL R0, R38.reuse, R4 ;  /* 0x0000000426007220 */ /* 0x048fe20000400000 */
[C---:B------:R-:W-:Y:S01]  /*6760*/  FMUL R2, R38.reuse, R5 ;  /* 0x0000000526027220 */ /* 0x040fe20000400000 */
[C---:B-1----:R-:W-:Y:S01]  /*6770*/  FMUL R3, R38.reuse, R6 ;  /* 0x0000000626037220 */ /* 0x042fe20000400000 */
[C---:B------:R-:W-:Y:S01]  /*6780*/  FMUL R7, R38.reuse, R7 ;  /* 0x0000000726077220 */ /* 0x040fe20000400000 */
[C---:B------:R-:W-:Y:S01]  /*6790*/  FFMA R0, R41.reuse, R40, R0 ;  /* 0x0000002829007223 */ /* 0x040fe20000000000 */
[----:B------:R-:W-:Y:S02]  /*67a0*/  HADD2.F32 R40, -RZ, R49.H1_H1 ;  /* 0x30000031ff287230 */ /* 0x000fe40000004100 */
[C---:B------:R-:W-:Y:S01]  /*67b0*/  FFMA R2, R41.reuse, R43, R2 ;  /* 0x0000002b29027223 */ /* 0x040fe20000000002 */
[C---:B------:R-:W-:Y:S01]  /*67c0*/  FFMA R3, R41.reuse, R42, R3 ;  /* 0x0000002a29037223 */ /* 0x040fe20000000003 */
[--C-:B------:R-:W-:Y:S02]  /*67d0*/  HADD2.F32 R43, -RZ, R50.reuse.H0_H0 ;  /* 0x20000032ff2b7230 */ /* 0x100fe40000004100 */
[----:B------:R-:W-:Y:S01]  /*67e0*/  FMUL R4, R38, R8 ;  /* 0x0000000826047220 */ /* 0x000fe20000400000 */
[----:B------:R-:W-:Y:S01]  /*67f0*/  HADD2.F32 R42, -RZ, R50.H1_H1 ;  /* 0x30000032ff2a7230 */ /* 0x000fe20000004100 */
[----:B------:R-:W-:Y:S01]  /*6800*/  F2FP.F16.F32.PACK_AB R52, R2, R0 ;  /* 0x000000000234723e */ /* 0x000fe200000000ff */
[C---:B------:R-:W-:Y:S01]  /*6810*/  FFMA R7, R41.reuse, R40, R7 ;  /* 0x0000002829077223 */ /* 0x040fe20000000007 */
[----:B------:R-:W-:Y:S01]  /*6820*/  FFMA R4, R41, R43, R4 ;  /* 0x0000002b29047223 */ /* 0x000fe20000000004 */
[C---:B------:R-:W-:Y:S01]  /*6830*/  FMUL R5, R38.reuse, R9 ;  /* 0x0000000926057220 */ /* 0x040fe20000400000 */
[C---:B------:R-:W-:Y:S01]  /*6840*/  FMUL R6, R38.reuse, R10 ;  /* 0x0000000a26067220 */ /* 0x040fe20000400000 */
[----:B------:R-:W-:Y:S01]  /*6850*/  HADD2.F32 R40, -RZ, R51.H1_H1 ;  /* 0x30000033ff287230 */ /* 0x000fe20000004100 */
[----:B------:R-:W-:Y:S01]  /*6860*/  F2FP.F16.F32.PACK_AB R53, R7, R3 ;  /* 0x000000030735723e */ /* 0x000fe200000000ff */
[C---:B------:R-:W-:Y:S01]  /*6870*/  FFMA R5, R41.reuse, R42, R5 ;  /* 0x0000002a29057223 */ /* 0x040fe20000000005 */
[----:B------:R-:W-:Y:S01]  /*6880*/  FFMA R6, R41, R45, R6 ;  /* 0x0000002d29067223 */ /* 0x000fe20000000006 */
[C---:B------:R-:W-:Y:S01]  /*6890*/  FMUL R11, R38.reuse, R11 ;  /* 0x0000000b260b7220 */ /* 0x040fe20000400000 */
[--C-:B------:R-:W-:Y:S02]  /*68a0*/  HADD2.F32 R43, -RZ, R56.reuse.H0_H0 ;  /* 0x20000038ff2b7230 */ /* 0x100fe40000004100 */
[C---:B------:R-:W-:Y:S01]  /*68b0*/  FMUL R8, R38.reuse, R12 ;  /* 0x0000000c26087220 */ /* 0x040fe20000400000 */
[----:B------:R-:W-:Y:S01]  /*68c0*/  F2FP.F16.F32.PACK_AB R54, R5, R4 ;  /* 0x000000040536723e */ /* 0x000fe200000000ff */
[C---:B------:R-:W-:Y:S01]  /*68d0*/  FFMA R11, R41.reuse, R40, R11 ;  /* 0x00000028290b7223 */ /* 0x040fe2000000000b */
[----:B------:R-:W-:Y:S02]  /*68e0*/  HADD2.F32 R40, -RZ, R56.H1_H1 ;  /* 0x30000038ff287230 */ /* 0x000fe40000004100 */
[----:B------:R-:W-:Y:S01]  /*68f0*/  FFMA R8, R41, R43, R8 ;  /* 0x0000002b29087223 */ /* 0x000fe20000000008 */
[C---:B------:R-:W-:Y:S01]  /*6900*/  FMUL R9, R38.reuse, R13 ;  /* 0x0000000d26097220 */ /* 0x040fe20000400000 */
[--C-:B------:R-:W-:Y:S01]  /*6910*/  HADD2.F32 R45, -RZ, R57.reuse.H0_H0 ;  /* 0x20000039ff2d7230 */ /* 0x100fe20000004100 */
[----:B------:R-:W-:Y:S01]  /*6920*/  F2FP.F16.F32.PACK_AB R55, R11, R6 ;  /* 0x000000060b37723e */ /* 0x000fe200000000ff */
[C---:B------:R-:W-:Y:S01]  /*6930*/  FMUL R10, R38.reuse, R14 ;  /* 0x0000000e260a7220 */ /* 0x040fe20000400000 */
[----:B------:R-:W-:Y:S02]  /*6940*/  HADD2.F32 R42, -RZ, R57.H1_H1 ;  /* 0x30000039ff2a7230 */ /* 0x000fe40000004100 */
[C---:B------:R-:W-:Y:S01]  /*6950*/  FFMA R9, R41.reuse, R40, R9 ;  /* 0x0000002829097223 */ /* 0x040fe20000000009 */
[C---:B------:R-:W-:Y:S01]  /*6960*/  FMUL R15, R38.reuse, R15 ;  /* 0x0000000f260f7220 */ /* 0x040fe20000400000 */
[----:B------:R1:W-:Y:S01]  /*6970*/  STSM.16.M88.4 [R97+0x400], R52 ;  /* 0x0004003461007844 */ /* 0x0003e20000000200 */
[----:B------:R-:W-:Y:S01]  /*6980*/  FFMA R10, R41, R45, R10 ;  /* 0x0000002d290a7223 */ /* 0x000fe2000000000a */
[--C-:B------:R-:W-:Y:S01]  /*6990*/  HADD2.F32 R40, -RZ, R58.reuse.H0_H0 ;  /* 0x2000003aff287230 */ /* 0x100fe20000004100 */
[----:B------:R-:W-:Y:S01]  /*69a0*/  F2FP.F16.F32.PACK_AB R68, R9, R8 ;  /* 0x000000080944723e */ /* 0x000fe200000000ff */
[----:B------:R-:W-:Y:S01]  /*69b0*/  FFMA R15, R41, R42, R15 ;  /* 0x0000002a290f7223 */ /* 0x000fe2000000000f */
[C---:B------:R-:W-:Y:S01]  /*69c0*/  FMUL R12, R38.reuse, R16 ;  /* 0x00000010260c7220 */ /* 0x040fe20000400000 */
[----:B------:R-:W-:Y:S02]  /*69d0*/  HADD2.F32 R42, -RZ, R58.H1_H1 ;  /* 0x3000003aff2a7230 */ /* 0x000fe40000004100 */
[C---:B------:R-:W-:Y:S01]  /*69e0*/  FMUL R13, R38.reuse, R17 ;  /* 0x00000011260d7220 */ /* 0x040fe20000400000 */
[--C-:B------:R-:W-:Y:S01]  /*69f0*/  HADD2.F32 R43, -RZ, R59.reuse.H0_H0 ;  /* 0x2000003bff2b7230 */ /* 0x100fe20000004100 */
[----:B------:R-:W-:Y:S01]  /*6a00*/  F2FP.F16.F32.PACK_AB R69, R15, R10 ;  /* 0x0000000a0f45723e */ /* 0x000fe200000000ff */
[C---:B------:R-:W-:Y:S01]  /*6a10*/  FFMA R12, R41.reuse, R40, R12 ;  /* 0x00000028290c7223 */ /* 0x040fe2000000000c */
[----:B------:R-:W-:Y:S01]  /*6a20*/  FFMA R13, R41, R42, R13 ;  /* 0x0000002a290d7223 */ /* 0x000fe2000000000d */
[C---:B------:R-:W-:Y:S01]  /*6a30*/  FMUL R14, R38.reuse, R18 ;  /* 0x00000012260e7220 */ /* 0x040fe20000400000 */
[----:B------:R-:W-:Y:S02]  /*6a40*/  HADD2.F32 R40, -RZ, R59.H1_H1 ;  /* 0x3000003bff287230 */ /* 0x000fe40000004100 */
[C---:B------:R-:W-:Y:S01]  /*6a50*/  FMUL R19, R38.reuse, R19 ;  /* 0x0000001326137220 */ /* 0x040fe20000400000 */
[C---:B------:R-:W-:Y:S01]  /*6a60*/  FMUL R16, R38.reuse, R20 ;  /* 0x0000001426107220 */ /* 0x040fe20000400000 */
[----:B------:R-:W-:Y:S01]  /*6a70*/  F2FP.F16.F32.PACK_AB R70, R13, R12 ;  /* 0x0000000c0d46723e */ /* 0x000fe200000000ff */
[C---:B------:R-:W-:Y:S01]  /*6a80*/  FFMA R14, R41.reuse, R43, R14 ;  /* 0x0000002b290e7223 */ /* 0x040fe2000000000e */
[--C-:B------:R-:W-:Y:S02]  /*6a90*/  HADD2.F32 R43, -RZ, R64.reuse.H0_H0 ;  /* 0x20000040ff2b7230 */ /* 0x100fe40000004100 */
[C---:B------:R-:W-:Y:S01]  /*6aa0*/  FFMA R19, R41.reuse, R40, R19 ;  /* 0x0000002829137223 */ /* 0x040fe20000000013 */
[----:B------:R-:W-:Y:S02]  /*6ab0*/  HADD2.F32 R42, -RZ, R64.H1_H1 ;  /* 0x30000040ff2a7230 */ /* 0x000fe40000004100 */
[C---:B------:R-:W-:Y:S01]  /*6ac0*/  FMUL R17, R38.reuse, R21 ;  /* 0x0000001526117220 */ /* 0x040fe20000400000 */
[--C-:B------:R-:W-:Y:S02]  /*6ad0*/  HADD2.F32 R45, -RZ, R65.reuse.H0_H0 ;  /* 0x20000041ff2d7230 */ /* 0x100fe40000004100 */
[----:B------:R-:W-:Y:S01]  /*6ae0*/  FFMA R16, R41, R43, R16 ;  /* 0x0000002b29107223 */ /* 0x000fe20000000010 */
[----:B------:R-:W-:Y:S01]  /*6af0*/  F2FP.F16.F32.PACK_AB R71, R19, R14 ;  /* 0x0000000e1347723e */ /* 0x000fe200000000ff */
[----:B------:R-:W-:Y:S01]  /*6b00*/  FFMA R17, R41, R42, R17 ;  /* 0x0000002a29117223 */ /* 0x000fe20000000011 */
[C---:B------:R-:W-:Y:S01]  /*6b10*/  FMUL R18, R38.reuse, R22 ;  /* 0x0000001626127220 */ /* 0x040fe20000400000 */
[----:B------:R-:W-:Y:S02]  /*6b20*/  HADD2.F32 R40, -RZ, R65.H1_H1 ;  /* 0x30000041ff287230 */ /* 0x000fe40000004100 */
[C---:B------:R-:W-:Y:S01]  /*6b30*/  FMUL R23, R38.reuse, R23 ;  /* 0x0000001726177220 */ /* 0x040fe20000400000 */
[----:B------:R1:W-:Y:S01]  /*6b40*/  STSM.16.M88.4 [R96+0x400], R68 ;  /* 0x0004004460007844 */ /* 0x0003e20000000200 */
[----:B------:R-:W-:Y:S01]  /*6b50*/  F2FP.F16.F32.PACK_AB R104, R17, R16 ;  /* 0x000000101168723e */ /* 0x000fe200000000ff */
[C---:B------:R-:W-:Y:S01]  /*6b60*/  FFMA R18, R41.reuse, R45, R18 ;  /* 0x0000002d29127223 */ /* 0x040fe20000000012 */
[----:B------:R-:W-:Y:S01]  /*6b70*/  FFMA R23, R41, R40, R23 ;  /* 0x0000002829177223 */ /* 0x000fe20000000017 */
[--C-:B------:R-:W-:Y:S02]  /*6b80*/  HADD2.F32 R43, -RZ, R66.reuse.H0_H0 ;  /* 0x20000042ff2b7230 */ /* 0x100fe40000004100 */
[C---:B------:R-:W-:Y:S01]  /*6b90*/  FMUL R20, R38.reuse, R24 ;  /* 0x0000001826147220 */ /* 0x040fe20000400000 */
[----:B------:R-:W-:Y:S02]  /*6ba0*/  HADD2.F32 R40, -RZ, R66.H1_H1 ;  /* 0x30000042ff287230 */ /* 0x000fe40000004100 */
[C---:B------:R-:W-:Y:S01]  /*6bb0*/  FMUL R21, R38.reuse, R25 ;  /* 0x0000001926157220 */ /* 0x040fe20000400000 */
[--C-:B------:R-:W-:Y:S01]  /*6bc0*/  HADD2.F32 R45, -RZ, R67.reuse.H0_H0 ;  /* 0x20000043ff2d7230 */ /* 0x100fe20000004100 */
[----:B------:R-:W-:Y:S01]  /*6bd0*/  F2FP.F16.F32.PACK_AB R105, R23, R18 ;  /* 0x000000121769723e */ /* 0x000fe200000000ff */
[C---:B------:R-:W-:Y:S01]  /*6be0*/  FFMA R20, R41.reuse, R43, R20 ;  /* 0x0000002b29147223 */ /* 0x040fe20000000014 */
[C---:B------:R-:W-:Y:S01]  /*6bf0*/  FFMA R21, R41.reuse, R40, R21 ;  /* 0x0000002829157223 */ /* 0x040fe20000000015 */
[C---:B------:R-:W-:Y:S01]  /*6c00*/  FMUL R22, R38.reuse, R26 ;  /* 0x0000001a26167220 */ /* 0x040fe20000400000 */
[----:B------:R-:W-:Y:S02]  /*6c10*/  HADD2.F32 R42, -RZ, R67.H1_H1 ;  /* 0x30000043ff2a7230 */ /* 0x000fe40000004100 */
[C---:B------:R-:W-:Y:S01]  /*6c20*/  FMUL R27, R38.reuse, R27 ;  /* 0x0000001b261b7220 */ /* 0x040fe20000400000 */
[--C-:B------:R-:W-:Y:S02]  /*6c30*/  HADD2.F32 R40, -RZ, R72.reuse.H0_H0 ;  /* 0x20000048ff287230 */ /* 0x100fe40000004100 */
[C---:B------:R-:W-:Y:S01]  /*6c40*/  FFMA R22, R41.reuse, R45, R22 ;  /* 0x0000002d29167223 */ /* 0x040fe20000000016 */
[C---:B------:R-:W-:Y:S01]  /*6c50*/  FMUL R24, R38.reuse, R28 ;  /* 0x0000001c26187220 */ /* 0x040fe20000400000 */
[C---:B------:R-:W-:Y:S01]  /*6c60*/  FFMA R27, R41.reuse, R42, R27 ;  /* 0x0000002a291b7223 */ /* 0x040fe2000000001b */
[----:B------:R-:W-:Y:S02]  /*6c70*/  HADD2.F32 R42, -RZ, R72.H1_H1 ;  /* 0x30000048ff2a7230 */ /* 0x000fe40000004100 */
[C---:B------:R-:W-:Y:S01]  /*6c80*/  FMUL R25, R38.reuse, R29 ;  /* 0x0000001d26197220 */ /* 0x040fe20000400000 */
[--C-:B------:R-:W-:Y:S02]  /*6c90*/  HADD2.F32 R43, -RZ, R73.reuse.H0_H0 ;  /* 0x20000049ff2b7230 */ /* 0x100fe40000004100 */
[C---:B------:R-:W-:Y:S01]  /*6ca0*/  FMUL R26, R38.reuse, R30 ;  /* 0x0000001e261a7220 */ /* 0x040fe20000400000 */
[C---:B------:R-:W-:Y:S01]  /*6cb0*/  FFMA R24, R41.reuse, R40, R24 ;  /* 0x0000002829187223 */ /* 0x040fe20000000018 */
[----:B------:R-:W-:Y:S02]  /*6cc0*/  HADD2.F32 R40, -RZ, R73.H1_H1 ;  /* 0x30000049ff287230 */ /* 0x000fe40000004100 */
[C---:B------:R-:W-:Y:S01]  /*6cd0*/  FFMA R25, R41.reuse, R42, R25 ;  /* 0x0000002a29197223 */ /* 0x040fe20000000019 */
[C---:B------:R-:W-:Y:S01]  /*6ce0*/  FMUL R31, R38.reuse, R31 ;  /* 0x0000001f261f7220 */ /* 0x040fe20000400000 */
[C---:B------:R-:W-:Y:S01]  /*6cf0*/  FFMA R26, R41.reuse, R43, R26 ;  /* 0x0000002b291a7223 */ /* 0x040fe2000000001a */
[--C-:B------:R-:W-:Y:S02]  /*6d00*/  HADD2.F32 R43, -RZ, R74.reuse.H0_H0 ;  /* 0x2000004aff2b7230 */ /* 0x100fe40000004100 */
[C---:B------:R-:W-:Y:S01]  /*6d10*/  FMUL R28, R38.reuse, R32 ;  /* 0x00000020261c7220 */ /* 0x040fe20000400000 */
[----:B------:R-:W-:Y:S02]  /*6d20*/  HADD2.F32 R42, -RZ, R74.H1_H1 ;  /* 0x3000004aff2a7230 */ /* 0x000fe40000004100 */
[C---:B------:R-:W-:Y:S01]  /*6d30*/  FFMA R31, R41.reuse, R40, R31 ;  /* 0x00000028291f7223 */ /* 0x040fe2000000001f */
[C---:B------:R-:W-:Y:S01]  /*6d40*/  FMUL R29, R38.reuse, R33 ;  /* 0x00000021261d7220 */ /* 0x040fe20000400000 */
[--C-:B------:R-:W-:Y:S02]  /*6d50*/  HADD2.F32 R45, -RZ, R75.reuse.H0_H0 ;  /* 0x2000004bff2d7230 */ /* 0x100fe40000004100 */
[C---:B------:R-:W-:Y:S01]  /*6d60*/  FMUL R30, R38.reuse, R34 ;  /* 0x00000022261e7220 */ /* 0x040fe20000400000 */
[----:B------:R-:W-:Y:S02]  /*6d70*/  HADD2.F32 R40, -RZ, R75.H1_H1 ;  /* 0x3000004bff287230 */ /* 0x000fe40000004100 */
[----:B------:R-:W-:Y:S01]  /*6d80*/  FMUL R35, R38, R35 ;  /* 0x0000002326237220 */ /* 0x000fe20000400000 */
[C---:B------:R-:W-:Y:S01]  /*6d90*/  FFMA R28, R41.reuse, R43, R28 ;  /* 0x0000002b291c7223 */ /* 0x040fe2000000001c */
[C---:B------:R-:W-:Y:S01]  /*6da0*/  FFMA R29, R41.reuse, R42, R29 ;  /* 0x0000002a291d7223 */ /* 0x040fe2000000001d */
[C---:B------:R-:W-:Y:S01]  /*6db0*/  FFMA R30, R41.reuse, R45, R30 ;  /* 0x0000002d291e7223 */ /* 0x040fe2000000001e */
[----:B------:R-:W-:Y:S01]  /*6dc0*/  FFMA R35, R41, R40, R35 ;  /* 0x0000002829237223 */ /* 0x000fe20000000023 */
[----:B------:R-:W-:Y:S02]  /*6dd0*/  F2FP.F16.F32.PACK_AB R106, R21, R20 ;  /* 0x00000014156a723e */ /* 0x000fe400000000ff */
[----:B------:R-:W-:Y:S02]  /*6de0*/  F2FP.F16.F32.PACK_AB R107, R27, R22 ;  /* 0x000000161b6b723e */ /* 0x000fe400000000ff */
[----:B------:R-:W-:Y:S02]  /*6df0*/  F2FP.F16.F32.PACK_AB R108, R25, R24 ;  /* 0x00000018196c723e */ /* 0x000fe400000000ff */
[----:B------:R-:W-:Y:S01]  /*6e00*/  F2FP.F16.F32.PACK_AB R109, R31, R26 ;  /* 0x0000001a1f6d723e */ /* 0x000fe200000000ff */
[----:B------:R1:W-:Y:S01]  /*6e10*/  STSM.16.M88.4 [R99], R104 ;  /* 0x0000006863007844 */ /* 0x0003e20000000200 */
[----:B------:R-:W-:Y:S02]  /*6e20*/  F2FP.F16.F32.PACK_AB R110, R29, R28 ;  /* 0x0000001c1d6e723e */ /* 0x000fe400000000ff */
[----:B------:R-:W-:Y:S05]  /*6e30*/  F2FP.F16.F32.PACK_AB R111, R35, R30 ;  /* 0x0000001e236f723e */ /* 0x000fea00000000ff */
[----:B------:R1:W-:Y:S01]  /*6e40*/  STSM.16.M88.4 [R100], R108 ;  /* 0x0000006c64007844 */ /* 0x0003e20000000200 */
[----:B------:R-:W-:Y:S01]  /*6e50*/  @!PT LDS RZ, [RZ] ;  /* 0x00000000fffff984 */ /* 0x000fe20000000800 */
[----:B------:R-:W-:Y:S01]  /*6e60*/  @!PT LDS RZ, [RZ] ;  /* 0x00000000fffff984 */ /* 0x000fe20000000800 */
[----:B------:R-:W-:Y:S01]  /*6e70*/  @!PT LDS RZ, [RZ] ;  /* 0x00000000fffff984 */ /* 0x000fe20000000800 */
[----:B------:R-:W-:Y:S01]  /*6e80*/  @!PT LDS RZ, [RZ] ;  /* 0x00000000fffff984 */ /* 0x000fe20000000800 */
[----:B------:R2:W-:Y:S07]  /*6e90*/  MEMBAR.ALL.CTA ;  /* 0x0000000000007992 */ /* 0x0005ee0000008000 */
[----:B--2---:R-:W2:Y:S02]  /*6ea0*/  FENCE.VIEW.ASYNC.S ;  /* 0x00000000000073c6 */ /* 0x004ea40000000000 */
[----:B--2---:R-:W-:Y:S06]  /*6eb0*/  BAR.SYNC.DEFER_BLOCKING 0x1, 0x80 ;  /* 0x0042000000007b1d */ /* 0x004fec0000010000 */
[----:B------:R-:W-:Y:S05]  /*6ec0*/  @P0 BRA `(.L_x_112) ;  /* 0x0000000000280947 */ /* 0x000fea0003800000 */
[----:B------:R-:W2:Y:S01]  /*6ed0*/  LDCU.64 UR6, c[0x0][0x348] ;  /* 0x00006900ff0677ac */ /* 0x000ea20008000a00 */
[----:B------:R-:W-:Y:S01]  /*6ee0*/  UIADD3 UR4, UPT, UPT, UR44, 0x400, URZ ;  /* 0x000004002c047890 */ /* 0x000fe2000fffe0ff */
[----:B------:R-:W-:Y:S05]  /*6ef0*/  UMOV UR51, UR36 ;  /* 0x0000002400337c82 */ /* 0x000fea0008000000 */
[----:B------:R-:W-:Y:S04]  /*6f00*/  MOV R86, UR4 ;  /* 0x0000000400567c02 */ /* 0x000fe80008000f00 */
[----:B------:R-:W-:Y:S01]  /*6f10*/  R2UR UR48, R86 ;  /* 0x00000000563072ca */ /* 0x000fe200000e0000 */
[----:B--2---:R-:W-:Y:S04]  /*6f20*/  UIADD3 UR4, UP0, UPT, UR6, 0x680, URZ ;  /* 0x0000068006047890 */ /* 0x004fe8000ff1e0ff */
[----:B------:R-:W-:Y:S09]  /*6f30*/  UIADD3.X UR5, UPT, UPT, URZ, UR7, URZ, UP0, !UPT ;  /* 0x00000007ff057290 */ /* 0x000ff200087fe4ff */
[----:B------:R2:W-:Y:S01]  /*6f40*/  UTMASTG.3D [UR48], [UR4] ;  /* 0x00000030040073b5 */ /* 0x0005e20008010000 */
[----:B------:R0:W-:Y:S01]  /*6f50*/  UTMACMDFLUSH ;  /* 0x00000000000079b7 */ /* 0x0001e20000000000 */
[----:B--2---:R-:W-:Y:S04]  /*6f60*/  DEPBAR.LE SB0, 0x1 ;  /* 0x000080400000791a */ /* 0x004fe80000000000 */
.L_x_112:
[----:B------:R-:W-:Y:S05]  /*6f70*/  BSYNC.RECONVERGENT B0 ;  /* 0x0000000000007941 */ /* 0x000fea0003800200 */
.L_x_111:
[----:B------:R-:W-:Y:S01]  /*6f80*/  BAR.SYNC.DEFER_BLOCKING 0x1, 0x80 ;  /* 0x0042000000007b1d */ /* 0x000fe20000010000 */
[----:B------:R-:W-:Y:S01]  /*6f90*/  ISETP.NE.AND P1, PT, R95, RZ, PT ;  /* 0x000000ff5f00720c */ /* 0x000fe20003f25270 */
[----:B------:R-:W-:Y:S01]  /*6fa0*/  UISETP.NE.AND UP0, UPT, UR47, URZ, UPT ;  /* 0x000000ff2f00728c */ /* 0x000fe2000bf05270 */
[----:B------:R-:W-:Y:S11]  /*6fb0*/  LEA R3, R46, UR44, 0x3 ;  /* 0x0000002c2e037c11 */ /* 0x000ff6000f8e18ff */
[----:B------:R-:W-:Y:S01]  /*6fc0*/  @P1 SHF.L.U32 R4, R91, 0x1f, RZ ;  /* 0x0000001f5b041819 */ /* 0x000fe200000006ff */
[----:B------:R-:W-:Y:S06]  /*6fd0*/  BRA.U !UP0, `(.L_x_113) ;  /* 0x0000000108247547 */ /* 0x000fec000b800000 */
[----:B------:R-:W2:Y:S01]  /*6fe0*/  S2R R0, SR_CgaCtaId ;  /* 0x0000000000007919 */ /* 0x000ea20000008800 */
[----:B------:R-:W-:Y:S01]  /*6ff0*/  IMAD.U32 R2, RZ, RZ, UR46 ;  /* 0x0000002eff027e24 */ /* 0x000fe2000f8e00ff */
[----:B------:R-:W-:Y:S04]  /*7000*/  UIADD3 UR4, UPT, UPT, UR46, 0x1, URZ ;  /* 0x000000012e047890 */ /* 0x000fe8000fffe0ff */
[----:B------:R-:W-:Y:S01]  /*7010*/  @P1 LEA R2, R2, UR44, 0x3 ;  /* 0x0000002c02021c11 */ /* 0x000fe2000f8e18ff */
[----:B------:R-:W-:Y:S04]  /*7020*/  UISETP.NE.AND UP0, UPT, UR4, 0x4, UPT ;  /* 0x000000040400788c */ /* 0x000fe8000bf05270 */
[----:B------:R-:W-:Y:S01]  /*7030*/  @P1 VIADD R5, R2, 0xb0 ;  /* 0x000000b002051836 */ /* 0x000fe20000000000 */
[----:B------:R-:W-:Y:S04]  /*7040*/  USEL UR46, UR4, URZ, UP0 ;  /* 0x000000ff042e7287 */ /* 0x000fe80008000000 */
[----:B--2---:R-:W-:Y:S04]  /*7050*/  @P1 PRMT R0, R0, 0x654, R5 ;  /* 0x0000065400001816 */ /* 0x004fe80000000005 */
[----:B------:R2:W-:Y:S04]  /*7060*/  @P1 SYNCS.ARRIVE.TRANS64.RED.A1T0 RZ, [R0+URZ], RZ ;  /* 0x000000ff00ff19a7 */ /* 0x0005e800081004ff */
.L_x_113:
[----:B------:R-:W3:Y:S01]  /*7070*/  @P1 SYNCS.PHASECHK.TRANS64.TRYWAIT P0, [R3+URZ+0x90], R4 ;  /* 0x00009004030015a7 */ /* 0x000ee200080011ff */
[----:B------:R-:W-:Y:S01]  /*7080*/  BSSY B1, `(.L_x_114) ;  /* 0x0000017000017945 */ /* 0x000fe20003800000 */
[----:B---3--:R-:W-:Y:S03]  /*7090*/  @P1 SEL R60, RZ, 0x1, !P0 ;  /* 0x00000001ff3c1807 */ /* 0x008fe60004000000 */
[----:B------:R-:W-:Y:S05]  /*70a0*/  @!P1 BRA `(.L_x_115) ;  /* 0x0000000000509947 */ /* 0x000fea0003800000 */
[----:B------:R-:W-:Y:S01]  /*70b0*/  ISETP.NE.AND P1, PT, R61, RZ, PT ;  /* 0x000000ff3d00720c */ /* 0x000fe20003f25270 */
[----:B------:R-:W-:Y:S01]  /*70c0*/  BSSY B0, `(.L_x_116) ;  /* 0x000000a000007945 */ /* 0x000fe20003800000 */
[----:B------:R-:W-:Y:S11]  /*70d0*/  ISETP.NE.AND P0, PT, R60, RZ, PT ;  /* 0x000000ff3c00720c */ /* 0x000ff60003f05270 */
[----:B------:R-:W-:Y:S04]  /*70e0*/  @P1 IMAD R4, R46, 0x2000, R47 ;  /* 0x000020002e041824 */ /* 0x000fe800078e022f */
[----:B------:R-:W-:Y:S04]  /*70f0*/  @P1 VIADD R7, R4, UR44 ;  /* 0x0000002c04071c36 */ /* 0x000fe80008000000 */
[----:B------:R-:W-:Y:S01]  /*7100*/  @P1 IMAD.IADD R2, R92, 0x1, R7 ;  /* 0x000000015c021824 */ /* 0x000fe200078e0207 */
[----:B------:R-:W-:Y:S01]  /*7110*/  @P1 IADD3 R5, PT, PT, R62, R7, RZ ;  /* 0x000000073e051210 */ /* 0x000fe20007ffe0ff */
[----:B------:R-:W-:Y:S06]  /*7120*/  @P0 BRA `(.L_x_117) ;  /* 0x00000000000c0947 */ /* 0x000fec0003800000 */
[----:B--2---:R-:W-:Y:S04]  /*7130*/  SHF.L.U32 R0, R91, 0x1f, RZ ;  /* 0x0000001f5b007819 */ /* 0x004fe800000006ff */
[----:B------:R-:W2:Y:S02]  /*7140*/  SYNCS.PHASECHK.TRANS64.TRYWAIT P0, [R3+URZ+0x90], R0 ;  /* 0x00009000030075a7 */ /* 0x000ea400080011ff */
[----:B--2---:R-:W-:Y:S05]  /*7150*/  @!P0 BRA `(.L_x_118) ;  /* 0x0000003400048947 */ /* 0x004fea0003800000 */
.L_x_117:
[----:B------:R-:W-:Y:S05]  /*7160*/  BSYNC B0 ;  /* 0x0000000000007941 */ /* 0x000fea0003800000 */
.L_x_116:
[----:B------:R-:W-:Y:S02]  /*7170*/  ISETP.NE.AND P0, PT, R61, RZ, PT ;  /* 0x000000ff3d00720c */ /* 0x000fe40003f05270 */
[----:B------:R-:W-:Y:S11]  /*7180*/  IADD3 R46, PT, PT, R46, 0x1, RZ ;  /* 0x000000012e2e7810 */ /* 0x000ff60007ffe0ff */
[----:B--2---:R-:W-:Y:S01]  /*7190*/  @P0 IMAD.IADD R0, R92, 0x1, R5 ;  /* 0x000000015c000824 */ /* 0x004fe200078e0205 */
[----:B------:R-:W-:Y:S05]  /*71a0*/  @P0 WARPSYNC.ALL ;  /* 0x0000000000000948 */ /* 0x000fea0003800000 */
[----:B------:R3:W4:Y:S04]  /*71b0*/  @P0 LDSM.16.M88.4 R48, [R4+UR44+0x400] ;  /* 0x0004002c0430083b */ /* 0x0007280008000200 */
[----:B------:R3:W2:Y:S04]  /*71c0*/  @P0 LDSM.16.M88.4 R56, [R2+0x400] ;  /* 0x000400000238083b */ /* 0x0006a80000000200 */
[----:B------:R3:W1:Y:S04]  /*71d0*/  @P0 LDSM.16.M88.4 R64, [R5+0x400] ;  /* 0x000400000540083b */ /* 0x0006680000000200 */
[----:B------:R3:W1:Y:S02]  /*71e0*/  @P0 LDSM.16.M88.4 R72, [R0+0x400] ;  /* 0x000400000048083b */ /* 0x0006640000000200 */
.L_x_115:
[----:B------:R-:W-:Y:S05]  /*71f0*/  BSYNC B1 ;  /* 0x0000000000017941 */ /* 0x000fea0003800000 */
.L_x_114:
[----:B------:R-:W-:Y:S05]  /*7200*/  VIADD R3, R39, 0x40 ;  /* 0x0000004027037836 */ /* 0x000fea0000000000 */
[----:B------:R-:W-:Y:S04]  /*7210*/  SHF.R.U32.HI R3, RZ, 0x15, R3 ;  /* 0x00000015ff037819 */ /* 0x000fe80000011603 */
[----:B------:R-:W-:Y:S11]  /*7220*/  LOP3.LUT P0, RZ, R3, 0x3, R82, 0x48, !PT ;  /* 0x0000000303ff7812 */ /* 0x000ff60007804852 */
[----:B------:R-:W-:Y:S02]  /*7230*/  @!UPT UIADD3 URZ, UPT, UPT, URZ, URZ, URZ ;  /* 0x000000fffffff290 */ /* 0x000fe4000fffe0ff */
[----:B------:R-:W-:Y:S05]  /*7240*/  @!P0 BRA `(.L_x_119) ;  /* 0x0000000000408947 */ /* 0x000fea0003800000 */
[----:B------:R-:W5:Y:S01]  /*7250*/  LDCU.64 UR8, c[0x4][0x70] ;  /* 0x01000e00ff0877ac */ /* 0x000f620008000a00 */
[----:B------:R-:W-:Y:S01]  /*7260*/  MOV R3, 0x0 ;  /* 0x0000000000037802 */ /* 0x000fe20000000f00 */
[----:B------:R-:W-:Y:S02]  /*7270*/  HFMA2 R12, -RZ, RZ, 0, 5.9604644775390625e-08 ;  /* 0x00000001ff0c7431 */ /* 0x000fe400000001ff */
[----:B------:R-:W-:Y:S02]  /*7280*/  IMAD.MOV.U32 R8, RZ, RZ, 0x192 ;  /* 0x00000192ff087424 */ /* 0x000fe400078e00ff */
[----:B------:R-:W-:Y:S01]  /*7290*/  IMAD.MOV.U32 R13, RZ, RZ, RZ ;  /* 0x000000ffff0d7224 */ /* 0x000fe200078e00ff */
[----:B------:R-:W2:Y:S01]  /*72a0*/  LDCU.64 UR6, c[0x4][0x78] ;  /* 0x01000f00ff0677ac */ /* 0x000ea20008000a00 */
[----:B---3--:R-:W3:Y:S01]  /*72b0*/  LDC.64 R2, c[0x4][R3] ;  /* 0x0100000003027b82 */ /* 0x008ee20000000a00 */
[----:B------:R-:W4:Y:S01]  /*72c0*/  LDCU.64 UR4, c[0x4][0x10] ;  /* 0x01000200ff0477ac */ /* 0x000f220008000a00 */
[----:B-----5:R-:W-:Y:S01]  /*72d0*/  MOV R5, UR9 ;  /* 0x0000000900057c02 */ /* 0x020fe20008000f00 */
[----:B------:R-:W-:Y:S01]  /*72e0*/  IMAD.U32 R4, RZ, RZ, UR8 ;  /* 0x00000008ff047e24 */ /* 0x000fe2000f8e00ff */
[----:B--2---:R-:W-:Y:S01]  /*72f0*/  MOV R7, UR7 ;  /* 0x0000000700077c02 */ /* 0x004fe20008000f00 */
[----:B------:R-:W-:Y:S01]  /*7300*/  IMAD.U32 R6, RZ, RZ, UR6 ;  /* 0x00000006ff067e24 */ /* 0x000fe2000f8e00ff */
[----:B----4-:R-:W-:Y:S01]  /*7310*/  MOV R11, UR5 ;  /* 0x00000005000b7c02 */ /* 0x010fe20008000f00 */
[----:B------:R-:W-:Y:S02]  /*7320*/  IMAD.U32 R10, RZ, RZ, UR4 ;  /* 0x00000004ff0a7e24 */ /* 0x000fe4000f8e00ff */
[----:B------:R-:W-:Y:S07]  /*7330*/  LEPC R20, `(.L_x_119) ;  /* 0x000000001014794e */ /* 0x000fee0000000000 */
[----:B-1-3--:R-:W-:Y:S05]  /*7340*/  CALL.ABS.NOINC R2 ;  /* 0x0000000002007343 */ /* 0x00afea0003c00000 */
.L_x_119:
[----:B------:R-:W-:Y:S05]  /*7350*/  WARPSYNC.ALL ;  /* 0x0000000000007948 */ /* 0x000fea0003800000 */
[----:B------:R-:W-:Y:S01]  /*7360*/  R2UR UR4, R39 ;  /* 0x00000000270472ca */ /* 0x000fe200000e0000 */
[--C-:B----4-:R-:W-:Y:S01]  /*7370*/  HADD2.F32 R40, -RZ, R48.reuse.H0_H0 ;  /* 0x20000030ff287230 */ /* 0x110fe20000004100 */
[----:B------:R-:W4:Y:S01]  /*7380*/  S2R R101, SR_CgaCtaId ;  /* 0x0000000000657919 */ /* 0x000f220000008800 */
[----:B------:R-:W-:Y:S01]  /*7390*/  HADD2.F32 R43, -RZ, R48.H1_H1 ;  /* 0x30000030ff2b7230 */ /* 0x000fe20000004100 */
[----:B------:R-:W-:Y:S01]  /*73a0*/  ISETP.NE.AND P6, PT, R95, RZ, PT ;  /* 0x000000ff5f00720c */ /* 0x000fe20003fc5270 */
[----:B------:R-:W-:Y:S01]  /*73b0*/  HADD2.F32 R42, -RZ, R49.H1_H1 ;  /* 0x30000031ff2a7230 */ /* 0x000fe20000004100 */
[----:B------:R-:W-:Y:S01]  /*73c0*/  ISETP.NE.AND P0, PT, R94, RZ, PT ;  /* 0x000000ff5e00720c */ /* 0x000fe20003f05270 */
[--C-:B------:R-:W-:Y:S01]  /*73d0*/  HADD2.F32 R44, -RZ, R50.reuse.H1_H1 ;  /* 0x30000032ff2c7230 */ /* 0x100fe20000004100 */
[----:B------:R-:W-:Y:S01]  /*73e0*/  MOV R63, UR46 ;  /* 0x0000002e003f7c02 */ /* 0x000fe20008000f00 */
[----:B--2---:R-:W-:Y:S01]  /*73f0*/  HADD2.F32 R45, -RZ, R59.H0_H0 ;  /* 0x2000003bff2d7230 */ /* 0x004fe20000004100 */
[----:B------:R-:W-:Y:S03]  /*7400*/  BSSY.RECONVERGENT B0, `(.L_x_120) ;  /* 0x0000088000007945 */ /* 0x000fe60003800200 */
[----:B---3--:R-:W2:Y:S04]  /*7410*/  LDTM.16dp256bit.x8 R4, tmem[UR4+0x40] ;  /* 0x00004004000479ee */ /* 0x008ea800081a0000 */
[----:B------:R-:W-:Y:S02]  /*7420*/  @P6 LEA R63, R63, UR44, 0x3 ;  /* 0x0000002c3f3f6c11 */ /* 0x000fe4000f8e18ff */
[----:B-1----:R-:W-:Y:S02]  /*7430*/  @P6 SHF.L.U32 R108, R91, 0x1f, RZ ;  /* 0x0000001f5b6c6819 */ /* 0x002fe400000006ff */
[----:B------:R-:W-:Y:S02]  /*7440*/  @P6 IADD3 R102, PT, PT, R63, 0xb0, RZ ;  /* 0x000000b03f666810 */ /* 0x000fe40007ffe0ff */
[----:B------:R-:W-:Y:S01]  /*7450*/  LEA R63, R46, UR44, 0x3 ;  /* 0x0000002c2e3f7c11 */ /* 0x000fe2000f8e18ff */
[C---:B--2---:R-:W-:Y:S01]  /*7460*/  FMUL R0, R38.reuse, R4 ;  /* 0x0000000426007220 */ /* 0x044fe20000400000 */
[C---:B------:R-:W-:Y:S01]  /*7470*/  FMUL R2, R38.reuse, R5 ;  /* 0x0000000526027220 */ /* 0x040fe20000400000 */
[C---:B------:R-:W-:Y:S01]  /*7480*/  FMUL R3, R38.reuse, R6 ;  /* 0x0000000626037220 */ /* 0x040fe20000400000 */
[C---:B------:R-:W-:Y:S01]  /*7490*/  FMUL R7, R38.reuse, R7 ;  /* 0x0000000726077220 */ /* 0x040fe20000400000 */
[C---:B------:R-:W-:Y:S01]  /*74a0*/  FFMA R0, R41.reuse, R40, R0 ;  /* 0x0000002829007223 */ /* 0x040fe20000000000 */
[----:B------:R-:W-:Y:S02]  /*74b0*/  HADD2.F32 R40, -RZ, R49.H0_H0 ;  /* 0x20000031ff287230 */ /* 0x000fe40000004100 */
[C---:B------:R-:W-:Y:S01]  /*74c0*/  FFMA R2, R41.reuse, R43, R2 ;  /* 0x0000002b29027223 */ /* 0x040fe20000000002 */
[C---:B------:R-:W-:Y:S01]  /*74d0*/  FMUL R4, R38.reuse, R8 ;  /* 0x0000000826047220 */ /* 0x040fe20000400000 */
[--C-:B------:R-:W-:Y:S02]  /*74e0*/  HADD2.F32 R43, -RZ, R51.reuse.H0_H0 ;  /* 0x20000033ff2b7230 */ /* 0x100fe40000004100 */
[----:B------:R-:W-:Y:S01]  /*74f0*/  FMUL R5, R38, R9 ;  /* 0x0000000926057220 */ /* 0x000fe20000400000 */
[C---:B------:R-:W-:Y:S01]  /*7500*/  FFMA R3, R41.reuse, R40, R3 ;  /* 0x0000002829037223 */ /* 0x040fe20000000003 */
[----:B------:R-:W-:Y:S01]  /*7510*/  HADD2.F32 R40, -RZ, R50.H0_H0 ;  /* 0x20000032ff287230 */ /* 0x000fe20000004100 */
[----:B------:R-:W-:Y:S01]  /*7520*/  F2FP.F16.F32.PACK_AB R52, R2, R0 ;  /* 0x000000000234723e */ /* 0x000fe200000000ff */
[C---:B------:R-:W-:Y:S01]  /*7530*/  FFMA R7, R41.reuse, R42, R7 ;  /* 0x0000002a29077223 */ /* 0x040fe20000000007 */
[----:B------:R-:W-:Y:S02]  /*7540*/  HADD2.F32 R42, -RZ, R51.H1_H1 ;  /* 0x30000033ff2a7230 */ /* 0x000fe40000004100 */
[C---:B------:R-:W-:Y:S01]  /*7550*/  FMUL R6, R38.reuse, R10 ;  /* 0x0000000a26067220 */ /* 0x040fe20000400000 */
[C---:B------:R-:W-:Y:S01]  /*7560*/  FFMA R4, R41.reuse, R40, R4 ;  /* 0x0000002829047223 */ /* 0x040fe20000000004 */
[----:B------:R-:W-:Y:S01]  /*7570*/  FFMA R5, R41, R44, R5 ;  /* 0x0000002c29057223 */ /* 0x000fe20000000005 */
[----:B------:R-:W-:Y:S01]  /*7580*/  F2FP.F16.F32.PACK_AB R53, R7, R3 ;  /* 0x000000030735723e */ /* 0x000fe200000000ff */
[----:B------:R-:W-:Y:S01]  /*7590*/  FFMA R6, R41, R43, R6 ;  /* 0x0000002b29067223 */ /* 0x000fe20000000006 */
[C---:B------:R-:W-:Y:S01]  /*75a0*/  FMUL R11, R38.reuse, R11 ;  /* 0x0000000b260b7220 */ /* 0x040fe20000400000 */
[--C-:B------:R-:W-:Y:S01]  /*75b0*/  HADD2.F32 R40, -RZ, R56.reuse.H0_H0 ;  /* 0x20000038ff287230 */ /* 0x100fe20000004100 */
[----:B------:R-:W-:Y:S01]  /*75c0*/  F2FP.F16.F32.PACK_AB R54, R5, R4 ;  /* 0x000000040536723e */ /* 0x000fe200000000ff */
[C---:B------:R-:W-:Y:S01]  /*75d0*/  FMUL R8, R38.reuse, R12 ;  /* 0x0000000c26087220 */ /* 0x040fe20000400000 */
        /* <DEDUP_REMOVED lines=13> */
[--C-:B------:R-:W-:Y:S02]  /*76b0*/  HADD2.F32 R43, -RZ, R58.reuse.H0_H0 ;  /* 0x2000003aff2b7230 */ /* 0x100fe40000004100 */
[----:B------:R-:W-:Y:S01]  /*76c0*/  FFMA R15, R41, R40, R15 ;  /* 0x00000028290f7223 */ /* 0x000fe2000000000f */
[C---:B------:R-:W-:Y:S01]  /*76d0*/  FMUL R12, R38.reuse, R16 ;  /* 0x00000010260c7220 */ /* 0x040fe20000400000 */
[----:B------:R-:W-:Y:S02]  /*76e0*/  HADD2.F32 R42, -RZ, R58.H1_H1 ;  /* 0x3000003aff2a7230 */ /* 0x000fe40000004100 */
[C---:B------:R-:W-:Y:S01]  /*76f0*/  FMUL R13, R38.reuse, R17 ;  /* 0x00000011260d7220 */ /* 0x040fe20000400000 */
[C---:B------:R-:W-:Y:S01]  /*7700*/  FMUL R14, R38.reuse, R18 ;  /* 0x00000012260e7220 */ /* 0x040fe20000400000 */
[----:B------:R-:W-:Y:S01]  /*7710*/  F2FP.F16.F32.PACK_AB R69, R15, R10 ;  /* 0x0000000a0f45723e */ /* 0x000fe200000000ff */
[C---:B------:R-:W-:Y:S01]  /*7720*/  FFMA R12, R41.reuse, R43, R12 ;  /* 0x0000002b290c7223 */ /* 0x040fe2000000000c */
[----:B------:R-:W-:Y:S02]  /*7730*/  HADD2.F32 R40, -RZ, R59.H1_H1 ;  /* 0x3000003bff287230 */ /* 0x000fe40000004100 */
[C---:B------:R-:W-:Y:S01]  /*7740*/  FFMA R13, R41.reuse, R42, R13 ;  /* 0x0000002a290d7223 */ /* 0x040fe2000000000d */
[----:B------:R-:W-:Y:S01]  /*7750*/  FFMA R14, R41, R45, R14 ;  /* 0x0000002d290e7223 */ /* 0x000fe2000000000e */
[C---:B------:R-:W-:Y:S01]  /*7760*/  FMUL R19, R38.reuse, R19 ;  /* 0x0000001326137220 */ /* 0x040fe20000400000 */
[--C-:B------:R-:W-:Y:S02]  /*7770*/  HADD2.F32 R43, -RZ, R64.reuse.H0_H0 ;  /* 0x20000040ff2b7230 */ /* 0x100fe40000004100 */
        /* <DEDUP_REMOVED lines=13> */
[--C-:B------:R-:W-:Y:S01]  /*7850*/  HADD2.F32 R42, -RZ, R66.reuse.H0_H0 ;  /* 0x20000042ff2a7230 */ /* 0x100fe20000004100 */
[----:B------:R2:W-:Y:S01]  /*7860*/  STSM.16.M88.4 [R96+0x2400], R68 ;  /* 0x0024004460007844 */ /* 0x0005e20000000200 */
[----:B-1----:R-:W-:Y:S01]  /*7870*/  F2FP.F16.F32.PACK_AB R52, R17, R16 ;  /* 0x000000101134723e */ /* 0x002fe200000000ff */
[----:B------:R-:W-:Y:S01]  /*7880*/  FFMA R23, R41, R40, R23 ;  /* 0x0000002829177223 */ /* 0x000fe20000000017 */
        /* <DEDUP_REMOVED lines=19> */
[C---:B------:R-:W-:Y:S01]  /*79c0*/  FFMA R25, R41.reuse, R42, R25 ;  /* 0x0000002a29197223 */ /* 0x040fe20000000019 */
[----:B------:R-:W-:Y:S02]  /*79d0*/  HADD2.F32 R40, -RZ, R73.H1_H1 ;  /* 0x30000049ff287230 */ /* 0x000fe40000004100 */
[C---:B------:R-:W-:Y:S01]  /*79e0*/  FFMA R26, R41.reuse, R43, R26 ;  /* 0x0000002b291a7223 */ /* 0x040fe2000000001a */
[C---:B------:R-:W-:Y:S01]  /*79f0*/  FMUL R31, R38.reuse, R31 ;  /* 0x0000001f261f7220 */ /* 0x040fe20000400000 */
[--C-:B------:R-:W-:Y:S02]  /*7a00*/  HADD2.F32 R43, -RZ, R74.reuse.H0_H0 ;  /* 0x2000004aff2b7230 */ /* 0x100fe40000004100 */
[C---:B------:R-:W-:Y:S01]  /*7a10*/  FMUL R28, R38.reuse, R32 ;  /* 0x00000020261c7220 */ /* 0x040fe20000400000 */
[----:B------:R-:W-:Y:S02]  /*7a20*/  HADD2.F32 R42, -RZ, R74.H1_H1 ;  /* 0x3000004aff2a7230 */ /* 0x000fe40000004100 */
[C---:B------:R-:W-:Y:S01]  /*7a30*/  FMUL R29, R38.reuse, R33 ;  /* 0x00000021261d7220 */ /* 0x040fe20000400000 */
[--C-:B------:R-:W-:Y:S02]  /*7a40*/  HADD2.F32 R45, -RZ, R75.reuse.H0_H0 ;  /* 0x2000004bff2d7230 */ /* 0x100fe40000004100 */
[C---:B------:R-:W-:Y:S01]  /*7a50*/  FMUL R30, R38.reuse, R34 ;  /* 0x00000022261e7220 */ /* 0x040fe20000400000 */
[----:B------:R-:W-:Y:S02]  /*7a60*/  HADD2.F32 R44, -RZ, R75.H1_H1 ;  /* 0x3000004bff2c7230 */ /* 0x000fe40000004100 */
[C---:B------:R-:W-:Y:S01]  /*7a70*/  FFMA R31, R41.reuse, R40, R31 ;  /* 0x00000028291f7223 */ /* 0x040fe2000000001f */
        /* <DEDUP_REMOVED lines=9> */
[----:B------:R2:W-:Y:S01]  /*7b10*/  STSM.16.M88.4 [R99+0x2000], R52 ;  /* 0x0020003463007844 */ /* 0x0005e20000000200 */
[----:B------:R-:W-:Y:S02]  /*7b20*/  F2FP.F16.F32.PACK_AB R106, R29, R28 ;  /* 0x0000001c1d6a723e */ /* 0x000fe400000000ff */
[----:B------:R-:W-:Y:S02]  /*7b30*/  F2FP.F16.F32.PACK_AB R107, R35, R30 ;  /* 0x0000001e236b723e */ /* 0x000fe400000000ff */
[----:B----4-:R-:W-:Y:S03]  /*7b40*/  @P6 PRMT R102, R101, 0x654, R102 ;  /* 0x0000065465666816 */ /* 0x010fe60000000066 */
[----:B------:R2:W-:Y:S01]  /*7b50*/  STSM.16.M88.4 [R100+0x2000], R104 ;  /* 0x0020006864007844 */ /* 0x0005e20000000200 */
[----:B------:R-:W-:Y:S01]  /*7b60*/  @!PT LDS RZ, [RZ] ;  /* 0x00000000fffff984 */ /* 0x000fe20000000800 */
[----:B------:R-:W-:Y:S01]  /*7b70*/  @!PT LDS RZ, [RZ] ;  /* 0x00000000fffff984 */ /* 0x000fe20000000800 */
[----:B------:R-:W-:Y:S01]  /*7b80*/  @!PT LDS RZ, [RZ] ;  /* 0x00000000fffff984 */ /* 0x000fe20000000800 */
[----:B------:R-:W-:Y:S01]  /*7b90*/  @!PT LDS RZ, [RZ] ;  /* 0x00000000fffff984 */ /* 0x000fe20000000800 */
[----:B------:R1:W-:Y:S07]  /*7ba0*/  MEMBAR.ALL.CTA ;  /* 0x0000000000007992 */ /* 0x0003ee0000008000 */
[----:B-1----:R-:W1:Y:S02]  /*7bb0*/  FENCE.VIEW.ASYNC.S ;  /* 0x00000000000073c6 */ /* 0x002e640000000000 */
[----:B-1----:R-:W-:Y:S06]  /*7bc0*/  BAR.SYNC.DEFER_BLOCKING 0x1, 0x80 ;  /* 0x0042000000007b1d */ /* 0x002fec0000010000 */
[----:B------:R-:W-:Y:S05]  /*7bd0*/  @P0 BRA `(.L_x_121) ;  /* 0x0000000000280947 */ /* 0x000fea0003800000 */
[----:B------:R-:W1:Y:S01]  /*7be0*/  LDCU.64 UR6, c[0x0][0x348] ;  /* 0x00006900ff0677ac */ /* 0x000e620008000a00 */
[----:B------:R-:W-:Y:S02]  /*7bf0*/  UIADD3 UR9, UPT, UPT, UR49, 0x40, URZ ;  /* 0x0000004031097890 */ /* 0x000fe4000fffe0ff */
[----:B------:R-:W-:Y:S01]  /*7c00*/  UIADD3 UR8, UPT, UPT, UR44, 0x2400, URZ ;  /* 0x000024002c087890 */ /* 0x000fe2000fffe0ff */
[----:B------:R-:W-:Y:S01]  /*7c10*/  UMOV UR10, UR50 ;  /* 0x00000032000a7c82 */ /* 0x000fe20008000000 */
[----:B------:R-:W-:Y:S01]  /*7c20*/  UMOV UR11, UR36 ;  /* 0x00000024000b7c82 */ /* 0x000fe20008000000 */
[----:B-1----:R-:W-:Y:S04]  /*7c30*/  UIADD3 UR4, UP0, UPT, UR6, 0x680, URZ ;  /* 0x0000068006047890 */ /* 0x002fe8000ff1e0ff */
[----:B------:R-:W-:Y:S09]  /*7c40*/  UIADD3.X UR5, UPT, UPT, URZ, UR7, URZ, UP0, !UPT ;  /* 0x00000007ff057290 */ /* 0x000ff200087fe4ff */
[----:B------:R1:W-:Y:S01]  /*7c50*/  UTMASTG.3D [UR8], [UR4] ;  /* 0x00000008040073b5 */ /* 0x0003e20008010000 */
[----:B------:R0:W-:Y:S01]  /*7c60*/  UTMACMDFLUSH ;  /* 0x00000000000079b7 */ /* 0x0001e20000000000 */
[----:B-1----:R-:W-:Y:S04]  /*7c70*/  DEPBAR.LE SB0, 0x1 ;  /* 0x000080400000791a */ /* 0x002fe80000000000 */
.L_x_121:
[----:B------:R-:W-:Y:S05]  /*7c80*/  BSYNC.RECONVERGENT B0 ;  /* 0x0000000000007941 */ /* 0x000fea0003800200 */
.L_x_120:
[----:B------:R-:W-:Y:S01]  /*7c90*/  BAR.SYNC.DEFER_BLOCKING 0x1, 0x80 ;  /* 0x0042000000007b1d */ /* 0x000fe20000010000 */
[----:B------:R-:W-:Y:S04]  /*7ca0*/  UIADD3 UR4, UPT, UPT, UR46, 0x1, URZ ;  /* 0x000000012e047890 */ /* 0x000fe8000fffe0ff */
[----:B------:R-:W-:Y:S04]  /*7cb0*/  UISETP.NE.AND UP0, UPT, UR4, 0x4, UPT ;  /* 0x000000040400788c */ /* 0x000fe8000bf05270 */
[----:B------:R-:W-:Y:S01]  /*7cc0*/  USEL UR45, UR4, URZ, UP0 ;  /* 0x000000ff042d7287 */ /* 0x000fe20008000000 */
[----:B------:R1:W-:Y:S01]  /*7cd0*/  @P6 SYNCS.ARRIVE.TRANS64.RED.A1T0 RZ, [R102+URZ], RZ ;  /* 0x000000ff66ff69a7 */ /* 0x0003e200081004ff */
[----:B------:R-:W-:Y:S01]  /*7ce0*/  BSSY B1, `(.L_x_122) ;  /* 0x0000018000017945 */ /* 0x000fe20003800000 */
[----:B------:R-:W3:Y:S02]  /*7cf0*/  @P6 SYNCS.PHASECHK.TRANS64.TRYWAIT P0, [R63+URZ+0x90], R108 ;  /* 0x0000906c3f0065a7 */ /* 0x000ee400080011ff */
[----:B---3--:R-:W-:Y:S01]  /*7d00*/  @P6 SEL R60, RZ, 0x1, !P0 ;  /* 0x00000001ff3c6807 */ /* 0x008fe20004000000 */
[----:B-1----:R-:W-:Y:S06]  /*7d10*/  @!P6 BRA `(.L_x_123) ;  /* 0x000000000050e947 */ /* 0x002fec0003800000 */
        /* <DEDUP_REMOVED lines=8> */
[----:B------:R-:W-:Y:S04]  /*7da0*/  SHF.L.U32 R4, R91, 0x1f, RZ ;  /* 0x0000001f5b047819 */ /* 0x000fe800000006ff */
[----:B------:R-:W1:Y:S02]  /*7db0*/  SYNCS.PHASECHK.TRANS64.TRYWAIT P0, [R63+URZ+0x90], R4 ;  /* 0x000090043f0075a7 */ /* 0x000e6400080011ff */
[----:B-1----:R-:W-:Y:S05]  /*7dc0*/  @!P0 BRA `(.L_x_126) ;  /* 0x0000002400fc8947 */ /* 0x002fea0003800000 */
.L_x_125:
[----:B------:R-:W-:Y:S05]  /*7dd0*/  BSYNC B0 ;  /* 0x0000000000007941 */ /* 0x000fea0003800000 */
.L_x_124:
[----:B------:R-:W-:Y:S02]  /*7de0*/  ISETP.NE.AND P0, PT, R61, RZ, PT ;  /* 0x000000ff3d00720c */ /* 0x000fe40003f05270 */
[----:B------:R-:W-:Y:S11]  /*7df0*/  IADD3 R46, PT, PT, R46, 0x1, RZ ;  /* 0x000000012e2e7810 */ /* 0x000ff60007ffe0ff */
[----:B-1----:R-:W-:Y:S01]  /*7e00*/  @P0 IMAD.IADD R4, R92, 0x1, R3 ;  /* 0x000000015c040824 */ /* 0x002fe200078e0203 */
[----:B------:R-:W-:Y:S05]  /*7e10*/  @P0 WARPSYNC.ALL ;  /* 0x0000000000000948 */ /* 0x000fea0003800000 */
[----:B------:R1:W3:Y:S04]  /*7e20*/  @P0 LDSM.16.M88.4 R48, [R2+UR44+0x400] ;  /* 0x0004002c0230083b */ /* 0x0002e80008000200 */
[----:B------:R1:W4:Y:S04]  /*7e30*/  @P0 LDSM.16.M88.4 R56, [R0+0x400] ;  /* 0x000400000038083b */ /* 0x0003280000000200 */
[----:B------:R1:W1:Y:S04]  /*7e40*/  @P0 LDSM.16.M88.4 R64, [R3+0x400] ;  /* 0x000400000340083b */ /* 0x0002680000000200 */
[----:B------:R1:W1:Y:S02]  /*7e50*/  @P0 LDSM.16.M88.4 R72, [R4+0x400] ;  /* 0x000400000448083b */ /* 0x0002640000000200 */
.L_x_123:
[----:B------:R-:W-:Y:S05]  /*7e60*/  BSYNC B1 ;  /* 0x0000000000017941 */ /* 0x000fea0003800000 */
.L_x_122:
[----:B-1----:R-:W-:Y:S05]  /*7e70*/  VIADD R3, R39, 0x80 ;  /* 0x0000008027037836 */ /* 0x002fea0000000000 */
[----:B------:R-:W-:Y:S04]  /*7e80*/  SHF.R.U32.HI R3, RZ, 0x15, R3 ;  /* 0x00000015ff037819 */ /* 0x000fe80000011603 */
[----:B------:R-:W-:Y:S11]  /*7e90*/  LOP3.LUT P0, RZ, R3, 0x3, R82, 0x48, !PT ;  /* 0x0000000303ff7812 */ /* 0x000ff60007804852 */
[----:B------:R-:W-:Y:S02]  /*7ea0*/  @!UPT UIADD3 URZ, UPT, UPT, URZ, URZ, URZ ;  /* 0x000000fffffff290 */ /* 0x000fe4000fffe0ff */
[----:B------:R-:W-:Y:S05]  /*7eb0*/  @!P0 BRA `(.L_x_127) ;  /* 0x0000000000408947 */ /* 0x000fea0003800000 */
[----:B------:R-:W1:Y:S01]  /*7ec0*/  LDCU.64 UR8, c[0x4][0x70] ;  /* 0x01000e00ff0877ac */ /* 0x000e620008000a00 */
[----:B------:R-:W-:Y:S01]  /*7ed0*/  MOV R3, 0x0 ;  /* 0x0000000000037802 */ /* 0x000fe20000000f00 */
[----:B------:R-:W-:Y:S02]  /*7ee0*/  HFMA2 R12, -RZ, RZ, 0, 5.9604644775390625e-08 ;  /* 0x00000001ff0c7431 */ /* 0x000fe400000001ff */
[----:B------:R-:W-:Y:S02]  /*7ef0*/  IMAD.MOV.U32 R8, RZ, RZ, 0x192 ;  /* 0x00000192ff087424 */ /* 0x000fe400078e00ff */
[----:B------:R-:W-:Y:S01]  /*7f00*/  IMAD.MOV.U32 R13, RZ, RZ, RZ ;  /* 0x000000ffff0d7224 */ /* 0x000fe200078e00ff */
[----:B------:R-:W5:Y:S01]  /*7f10*/  LDCU.64 UR6, c[0x4][0x78] ;  /* 0x01000f00ff0677ac */ /* 0x000f620008000a00 */
[----:B------:R-:W2:Y:S01]  /*7f20*/  LDC.64 R2, c[0x4][R3] ;  /* 0x0100000003027b82 */ /* 0x000ea20000000a00 */
[----:B------:R-:W3:Y:S01]  /*7f30*/  LDCU.64 UR4, c[0x4][0x10] ;  /* 0x01000200ff0477ac */ /* 0x000ee20008000a00 */
[----:B-1----:R-:W-:Y:S01]  /*7f40*/  MOV R5, UR9 ;  /* 0x0000000900057c02 */ /* 0x002fe20008000f00 */
[----:B------:R-:W-:Y:S01]  /*7f50*/  IMAD.U32 R4, RZ, RZ, UR8 ;  /* 0x00000008ff047e24 */ /* 0x000fe2000f8e00ff */
[----:B-----5:R-:W-:Y:S01]  /*7f60*/  MOV R7, UR7 ;  /* 0x0000000700077c02 */ /* 0x020fe20008000f00 */
[----:B------:R-:W-:Y:S01]  /*7f70*/  IMAD.U32 R6, RZ, RZ, UR6 ;  /* 0x00000006ff067e24 */ /* 0x000fe2000f8e00ff */
[----:B---3--:R-:W-:Y:S01]  /*7f80*/  MOV R11, UR5 ;  /* 0x00000005000b7c02 */ /* 0x008fe20008000f00 */
[----:B------:R-:W-:Y:S02]  /*7f90*/  IMAD.U32 R10, RZ, RZ, UR4 ;  /* 0x00000004ff0a7e24 */ /* 0x000fe4000f8e00ff */
[----:B------:R-:W-:Y:S07]  /*7fa0*/  LEPC R20, `(.L_x_127) ;  /* 0x000000001014794e */ /* 0x000fee0000000000 */
[----:B--2-4-:R-:W-:Y:S05]  /*7fb0*/  CALL.ABS.NOINC R2 ;  /* 0x0000000002007343 */ /* 0x014fea0003c00000 */
.L_x_127:
[----:B------:R-:W-:Y:S05]  /*7fc0*/  WARPSYNC.ALL ;  /* 0x0000000000007948 */ /* 0x000fea0003800000 */
[----:B------:R-:W-:Y:S01]  /*7fd0*/  R2UR UR4, R39 ;  /* 0x00000000270472ca */ /* 0x000fe200000e0000 */
[--C-:B---3--:R-:W-:Y:S01]  /*7fe0*/  HADD2.F32 R40, -RZ, R48.reuse.H0_H0 ;  /* 0x20000030ff287230 */ /* 0x108fe20000004100 */
[----:B------:R-:W-:Y:S01]  /*7ff0*/  ISETP.NE.AND P6, PT, R95, RZ, PT ;  /* 0x000000ff5f00720c */ /* 0x000fe20003fc5270 */
[----:B------:R-:W-:Y:S01]  /*8000*/  HADD2.F32 R43, -RZ, R48.H1_H1 ;  /* 0x30000030ff2b7230 */ /* 0x000fe20000004100 */
[----:B------:R-:W-:Y:S01]  /*8010*/  ISETP.NE.AND P0, PT, R94, RZ, PT ;  /* 0x000000ff5e00720c */ /* 0x000fe20003f05270 */
[----:B------:R-:W-:Y:S01]  /*8020*/  HADD2.F32 R42, -RZ, R49.H0_H0 ;  /* 0x20000031ff2a7230 */ /* 0x000fe20000004100 */
[----:B------:R-:W-:Y:S01]  /*8030*/  MOV R63, UR45 ;  /* 0x0000002d003f7c02 */ /* 0x000fe20008000f00 */
[--C-:B------:R-:W-:Y:S01]  /*8040*/  HADD2.F32 R45, -RZ, R51.reuse.H0_H0 ;  /* 0x20000033ff2d7230 */ /* 0x100fe20000004100 */
[----:B------:R-:W-:Y:S01]  /*8050*/  BSSY.RECONVERGENT B0, `(.L_x_128) ;  /* 0x0000089000007945 */ /* 0x000fe20003800200 */
[----:B------:R-:W-:Y:S01]  /*8060*/  HADD2.F32 R44, -RZ, R51.H1_H1 ;  /* 0x30000033ff2c7230 */ /* 0x000fe20000004100 */
[----:B------:R-:W-:Y:S03]  /*8070*/  LEA R108, R46, UR44, 0x3 ;  /* 0x0000002c2e6c7c11 */ /* 0x000fe6000f8e18ff */
[----:B------:R-:W1:Y:S02]  /*8080*/  LDTM.16dp256bit.x8 R4, tmem[UR4+0x80] ;  /* 0x00008004000479ee */ /* 0x000e6400081a0000 */
[----:B------:R-:W-:Y:S04]  /*8090*/  @P6 LEA R63, R63, UR44, 0x3 ;  /* 0x0000002c3f3f6c11 */ /* 0x000fe8000f8e18ff */
[----:B------:R-:W-:Y:S02]  /*80a0*/  @P6 IADD3 R102, PT, PT, R63, 0xb0, RZ ;  /* 0x000000b03f666810 */ /* 0x000fe40007ffe0ff */
[----:B------:R-:W-:Y:S02]  /*80b0*/  @P6 SHF.L.U32 R63, R91, 0x1f, RZ ;  /* 0x0000001f5b3f6819 */ /* 0x000fe400000006ff */
[----:B------:R-:W-:Y:S01]  /*80c0*/  @P6 PRMT R102, R101, 0x654, R102 ;  /* 0x0000065465666816 */ /* 0x000fe20000000066 */
[C---:B-1----:R-:W-:Y:S01]  /*80d0*/  FMUL R0, R38.reuse, R4 ;  /* 0x0000000426007220 */ /* 0x042fe20000400000 */
[C---:B------:R-:W-:Y:S01]  /*80e0*/  FMUL R2, R38.reuse, R5 ;  /* 0x0000000526027220 */ /* 0x040fe20000400000 */
[C---:B------:R-:W-:Y:S01]  /*80f0*/  FMUL R3, R38.reuse, R6 ;  /* 0x0000000626037220 */ /* 0x040fe20000400000 */
        /* <DEDUP_REMOVED lines=8> */
[----:B--2---:R-:W-:Y:S01]  /*8180*/  F2FP.F16.F32.PACK_AB R68, R2, R0 ;  /* 0x000000000244723e */ /* 0x004fe200000000ff */
[C---:B------:R-:W-:Y:S01]  /*8190*/  FFMA R7, R41.reuse, R40, R7 ;  /* 0x0000002829077223 */ /* 0x040fe20000000007 */
[----:B------:R-:W-:Y:S01]  /*81a0*/  FFMA R4, R41, R43, R4 ;  /* 0x0000002b29047223 */ /* 0x000fe20000000004 */
[C---:B------:R-:W-:Y:S01]  /*81b0*/  FMUL R5, R38.reuse, R9 ;  /* 0x0000000926057220 */ /* 0x040fe20000400000 */
[C---:B------:R-:W-:Y:S01]  /*81c0*/  FMUL R6, R38.reuse, R10 ;  /* 0x0000000a26067220 */ /* 0x040fe20000400000 */
[C---:B------:R-:W-:Y:S01]  /*81d0*/  FMUL R11, R38.reuse, R11 ;  /* 0x0000000b260b7220 */ /* 0x040fe20000400000 */
[--C-:B----4-:R-:W-:Y:S01]  /*81e0*/  HADD2.F32 R40, -RZ, R56.reuse.H0_H0 ;  /* 0x20000038ff287230 */ /* 0x110fe20000004100 */
[----:B------:R-:W-:Y:S01]  /*81f0*/  F2FP.F16.F32.PACK_AB R69, R7, R3 ;  /* 0x000000030745723e */ /* 0x000fe200000000ff */
[C---:B------:R-:W-:Y:S01]  /*8200*/  FFMA R5, R41.reuse, R42, R5 ;  /* 0x0000002a29057223 */ /* 0x040fe20000000005 */
[C---:B------:R-:W-:Y:S01]  /*8210*/  FFMA R6, R41.reuse, R45, R6 ;  /* 0x0000002d29067223 */ /* 0x040fe20000000006 */
[----:B------:R-:W-:Y:S01]  /*8220*/  FFMA R11, R41, R44, R11 ;  /* 0x0000002c290b7223 */ /* 0x000fe2000000000b */
[C---:B------:R-:W-:Y:S01]  /*8230*/  FMUL R8, R38.reuse, R12 ;  /* 0x0000000c26087220 */ /* 0x040fe20000400000 */
[----:B------:R-:W-:Y:S01]  /*8240*/  HADD2.F32 R42, -RZ, R56.H1_H1 ;  /* 0x30000038ff2a7230 */ /* 0x000fe20000004100 */
[----:B------:R-:W-:Y:S01]  /*8250*/  F2FP.F16.F32.PACK_AB R70, R5, R4 ;  /* 0x000000040546723e */ /* 0x000fe200000000ff */
[C---:B------:R-:W-:Y:S01]  /*8260*/  FMUL R9, R38.reuse, R13 ;  /* 0x0000000d26097220 */ /* 0x040fe20000400000 */
[----:B------:R-:W-:Y:S01]  /*8270*/  F2FP.F16.F32.PACK_AB R71, R11, R6 ;  /* 0x000000060b47723e */ /* 0x000fe200000000ff */
[C---:B------:R-:W-:Y:S01]  /*8280*/  FFMA R8, R41.reuse, R40, R8 ;  /* 0x0000002829087223 */ /* 0x040fe20000000008 */
[--C-:B------:R-:W-:Y:S02]  /*8290*/  HADD2.F32 R43, -RZ, R57.reuse.H0_H0 ;  /* 0x20000039ff2b7230 */ /* 0x100fe40000004100 */
[----:B------:R-:W-:Y:S01]  /*82a0*/  FFMA R9, R41, R42, R9 ;  /* 0x0000002a29097223 */ /* 0x000fe20000000009 */
[C---:B------:R-:W-:Y:S01]  /*82b0*/  FMUL R10, R38.reuse, R14 ;  /* 0x0000000e260a7220 */ /* 0x040fe20000400000 */
[----:B------:R-:W-:Y:S01]  /*82c0*/  HADD2.F32 R40, -RZ, R57.H1_H1 ;  /* 0x30000039ff287230 */ /* 0x000fe20000004100 */
[----:B------:R1:W-:Y:S01]  /*82d0*/  STSM.16.M88.4 [R97+0x4400], R68 ;  /* 0x0044004461007844 */ /* 0x0003e20000000200 */
[C---:B------:R-:W-:Y:S01]  /*82e0*/  FMUL R15, R38.reuse, R15 ;  /* 0x0000000f260f7220 */ /* 0x040fe20000400000 */
[----:B------:R-:W-:Y:S01]  /*82f0*/  F2FP.F16.F32.PACK_AB R52, R9, R8 ;  /* 0x000000080934723e */ /* 0x000fe200000000ff */
[C---:B------:R-:W-:Y:S01]  /*8300*/  FFMA R10, R41.reuse, R43, R10 ;  /* 0x0000002b290a7223 */ /* 0x040fe2000000000a */
[--C-:B------:R-:W-:Y:S02]  /*8310*/  HADD2.F32 R42, -RZ, R58.reuse.H0_H0 ;  /* 0x2000003aff2a7230 */ /* 0x100fe40000004100 */
        /* <DEDUP_REMOVED lines=26> */
[----:B-1----:R-:W-:Y:S01]  /*84c0*/  F2FP.F16.F32.PACK_AB R68, R17, R16 ;  /* 0x000000101144723e */ /* 0x002fe200000000ff */
        /* <DEDUP_REMOVED lines=45> */
[----:B------:R-:W-:Y:S05]  /*87a0*/  F2FP.F16.F32.PACK_AB R107, R35, R30 ;  /* 0x0000001e236b723e */ /* 0x000fea00000000ff */
        /* <DEDUP_REMOVED lines=19> */
.L_x_129:
[----:B------:R-:W-:Y:S05]  /*88e0*/  BSYNC.RECONVERGENT B0 ;  /* 0x0000000000007941 */ /* 0x000fea0003800200 */
.L_x_128:
        /* <DEDUP_REMOVED lines=20> */
.L_x_133:
[----:B------:R-:W-:Y:S05]  /*8a30*/  BSYNC B0 ;  /* 0x0000000000007941 */ /* 0x000fea0003800000 */
.L_x_132:
[----:B------:R-:W-:Y:S11]  /*8a40*/  ISETP.NE.AND P0, PT, R61, RZ, PT ;  /* 0x000000ff3d00720c */ /* 0x000ff60003f05270 */
[----:B------:R-:W-:Y:S02]  /*8a50*/  @!UPT UIADD3 URZ, UPT, UPT, URZ, URZ, URZ ;  /* 0x000000fffffff290 */ /* 0x000fe4000fffe0ff */
[----:B------:R-:W-:Y:S01]  /*8a60*/  @P0 IADD3 R2, PT, PT, R92, R5, RZ ;  /* 0x000000055c020210 */ /* 0x000fe20007ffe0ff */
[----:B------:R-:W-:Y:S05]  /*8a70*/  @P0 WARPSYNC.ALL ;  /* 0x0000000000000948 */ /* 0x000fea0003800000 */
[----:B------:R3:W4:Y:S04]  /*8a80*/  @P0 LDSM.16.M88.4 R48, [R46+UR44+0x400] ;  /* 0x0004002c2e30083b */ /* 0x0007280008000200 */
[----:B------:R3:W1:Y:S04]  /*8a90*/  @P0 LDSM.16.M88.4 R56, [R0+0x400] ;  /* 0x000400000038083b */ /* 0x0006680000000200 */
[----:B------:R3:W1:Y:S04]  /*8aa0*/  @P0 LDSM.16.M88.4 R64, [R5+0x400] ;  /* 0x000400000540083b */ /* 0x0006680000000200 */
[----:B------:R3:W1:Y:S02]  /*8ab0*/  @P0 LDSM.16.M88.4 R72, [R2+0x400] ;  /* 0x000400000248083b */ /* 0x0006640000000200 */
.L_x_131:
[----:B------:R-:W-:Y:S05]  /*8ac0*/  BSYNC B1 ;  /* 0x0000000000017941 */ /* 0x000fea0003800000 */
.L_x_130:
        /* <DEDUP_REMOVED lines=11> */
[----:B---3--:R-:W3:Y:S01]  /*8b80*/  LDC.64 R2, c[0x4][R3] ;  /* 0x0100000003027b82 */ /* 0x008ee20000000a00 */
[----:B------:R-:W2:Y:S01]  /*8b90*/  LDCU.64 UR4, c[0x4][0x10] ;  /* 0x01000200ff0477ac */ /* 0x000ea20008000a00 */
[----:B-1----:R-:W-:Y:S01]  /*8ba0*/  MOV R5, UR9 ;  /* 0x0000000900057c02 */ /* 0x002fe20008000f00 */
[----:B------:R-:W-:Y:S01]  /*8bb0*/  IMAD.U32 R4, RZ, RZ, UR8 ;  /* 0x00000008ff047e24 */ /* 0x000fe2000f8e00ff */
[----:B-----5:R-:W-:Y:S01]  /*8bc0*/  MOV R7, UR7 ;  /* 0x0000000700077c02 */ /* 0x020fe20008000f00 */
[----:B------:R-:W-:Y:S01]  /*8bd0*/  IMAD.U32 R6, RZ, RZ, UR6 ;  /* 0x00000006ff067e24 */ /* 0x000fe2000f8e00ff */
[----:B--2---:R-:W-:Y:S01]  /*8be0*/  MOV R11, UR5 ;  /* 0x00000005000b7c02 */ /* 0x004fe20008000f00 */
[----:B------:R-:W-:Y:S02]  /*8bf0*/  IMAD.U32 R10, RZ, RZ, UR4 ;  /* 0x00000004ff0a7e24 */ /* 0x000fe4000f8e00ff */
[----:B------:R-:W-:Y:S07]  /*8c00*/  LEPC R20, `(.L_x_135) ;  /* 0x000000001014794e */ /* 0x000fee0000000000 */
[----:B---34-:R-:W-:Y:S05]  /*8c10*/  CALL.ABS.NOINC R2 ;  /* 0x0000000002007343 */ /* 0x018fea0003c00000 */
.L_x_135:
[----:B------:R-:W-:Y:S01]  /*8c20*/  ISETP.NE.AND P0, PT, R94, RZ, PT ;  /* 0x000000ff5e00720c */ /* 0x000fe20003f05270 */
[----:B------:R-:W-:Y:S05]  /*8c30*/  WARPSYNC.ALL ;  /* 0x0000000000007948 */ /* 0x000fea0003800000 */
[----:B------:R-:W-:Y:S01]  /*8c40*/  R2UR UR4, R39 ;  /* 0x00000000270472ca */ /* 0x000fe200000e0000 */
[--C-:B----4-:R-:W-:Y:S01]  /*8c50*/  HADD2.F32 R40, -RZ, R48.reuse.H0_H0 ;  /* 0x20000030ff287230 */ /* 0x110fe20000004100 */
[----:B------:R-:W1:Y:S01]  /*8c60*/  S2UR UR6, SR_CgaCtaId ;  /* 0x00000000000679c3 */ /* 0x000e620000008800 */
[----:B------:R-:W-:Y:S01]  /*8c70*/  HADD2.F32 R42, -RZ, R48.H1_H1 ;  /* 0x30000030ff2a7230 */ /* 0x000fe20000004100 */
[----:B------:R-:W-:Y:S01]  /*8c80*/  R2UR UR5, R98 ;  /* 0x00000000620572ca */ /* 0x000fe200000e0000 */
[--C-:B------:R-:W-:Y:S01]  /*8c90*/  HADD2.F32 R43, -RZ, R49.reuse.H0_H0 ;  /* 0x20000031ff2b7230 */ /* 0x100fe20000004100 */
[----:B------:R-:W-:Y:S01]  /*8ca0*/  BSSY.RECONVERGENT B0, `(.L_x_136) ;  /* 0x0000089000007945 */ /* 0x000fe20003800200 */
[----:B------:R-:W-:Y:S02]  /*8cb0*/  HADD2.F32 R44, -RZ, R49.H1_H1 ;  /* 0x30000031ff2c7230 */ /* 0x000fe40000004100 */
[--C-:B------:R-:W-:Y:S02]  /*8cc0*/  HADD2.F32 R45, -RZ, R50.reuse.H0_H0 ;  /* 0x20000032ff2d7230 */ /* 0x100fe40000004100 */
[----:B---3--:R-:W-:Y:S02]  /*8cd0*/  HADD2.F32 R46, -RZ, R50.H1_H1 ;  /* 0x30000032ff2e7230 */ /* 0x008fe40000004100 */
[----:B------:R-:W3:Y:S01]  /*8ce0*/  LDTM.16dp256bit.x8 R4, tmem[UR4+0xc0] ;  /* 0x0000c004000479ee */ /* 0x000ee200081a0000 */
[----:B------:R-:W-:Y:S01]  /*8cf0*/  NOP ;  /* 0x0000000000007918 */ /* 0x000fe20000000000 */
[--C-:B------:R-:W-:Y:S02]  /*8d00*/  HADD2.F32 R47, -RZ, R51.reuse.H0_H0 ;  /* 0x20000033ff2f7230 */ /* 0x100fe40000004100 */
[----:B------:R-:W-:Y:S01]  /*8d10*/  UIADD3 UR4, UPT, UPT, UR5, 0x120, URZ ;  /* 0x0000012005047890 */ /* 0x000fe2000fffe0ff */
[----:B------:R-:W-:Y:S02]  /*8d20*/  HADD2.F32 R49, -RZ, R51.H1_H1 ;  /* 0x30000033ff317230 */ /* 0x000fe40000004100 */
[--C-:B------:R-:W-:Y:S02]  /*8d30*/  HADD2.F32 R48, -RZ, R56.reuse.H0_H0 ;  /* 0x20000038ff307230 */ /* 0x100fe40000004100 */
[----:B------:R-:W-:Y:S02]  /*8d40*/  HADD2.F32 R51, -RZ, R56.H1_H1 ;  /* 0x30000038ff337230 */ /* 0x000fe40000004100 */
[--C-:B------:R-:W-:Y:S02]  /*8d50*/  HADD2.F32 R50, -RZ, R57.reuse.H0_H0 ;  /* 0x20000039ff327230 */ /* 0x100fe40000004100 */
[----:B--2---:R-:W-:Y:S02]  /*8d60*/  HADD2.F32 R52, -RZ, R57.H1_H1 ;  /* 0x30000039ff347230 */ /* 0x004fe40000004100 */
[--C-:B------:R-:W-:Y:S02]  /*8d70*/  HADD2.F32 R53, -RZ, R58.reuse.H0_H0 ;  /* 0x2000003aff357230 */ /* 0x100fe40000004100 */
[----:B------:R-:W-:Y:S02]  /*8d80*/  HADD2.F32 R54, -RZ, R58.H1_H1 ;  /* 0x3000003aff367230 */ /* 0x000fe40000004100 */
[--C-:B------:R-:W-:Y:S02]  /*8d90*/  HADD2.F32 R55, -RZ, R59.reuse.H0_H0 ;  /* 0x2000003bff377230 */ /* 0x100fe40000004100 */
[----:B------:R-:W-:Y:S02]  /*8da0*/  HADD2.F32 R56, -RZ, R59.H1_H1 ;  /* 0x3000003bff387230 */ /* 0x000fe40000004100 */
[--C-:B------:R-:W-:Y:S01]  /*8db0*/  HADD2.F32 R57, -RZ, R64.reuse.H0_H0 ;  /* 0x20000040ff397230 */ /* 0x100fe20000004100 */
[----:B-1----:R-:W-:Y:S01]  /*8dc0*/  UPRMT UR4, UR6, 0x654, UR4 ;  /* 0x0000065406047896 */ /* 0x002fe20008000004 */
[C---:B---3--:R-:W-:Y:S01]  /*8dd0*/  FMUL R4, R38.reuse, R4 ;  /* 0x0000000426047220 */ /* 0x048fe20000400000 */
[C---:B------:R-:W-:Y:S01]  /*8de0*/  FMUL R5, R38.reuse, R5 ;  /* 0x0000000526057220 */ /* 0x040fe20000400000 */
[C---:B------:R-:W-:Y:S01]  /*8df0*/  FMUL R6, R38.reuse, R6 ;  /* 0x0000000626067220 */ /* 0x040fe20000400000 */
[C---:B------:R-:W-:Y:S01]  /*8e00*/  FMUL R7, R38.reuse, R7 ;  /* 0x0000000726077220 */ /* 0x040fe20000400000 */
[C---:B------:R-:W-:Y:S01]  /*8e10*/  FFMA R4, R41.reuse, R40, R4 ;  /* 0x0000002829047223 */ /* 0x040fe20000000004 */
[C---:B------:R-:W-:Y:S01]  /*8e20*/  FFMA R5, R41.reuse, R42, R5 ;  /* 0x0000002a29057223 */ /* 0x040fe20000000005 */
[C---:B------:R-:W-:Y:S01]  /*8e30*/  FFMA R6, R41.reuse, R43, R6 ;  /* 0x0000002b29067223 */ /* 0x040fe20000000006 */
[----:B------:R-:W-:Y:S01]  /*8e40*/  FFMA R7, R41, R44, R7 ;  /* 0x0000002c29077223 */ /* 0x000fe20000000007 */
[----:B------:R-:W-:Y:S01]  /*8e50*/  SYNCS.ARRIVE.TRANS64.RED.A1T0 RZ, [UR4], RZ ;  /* 0x000000ffffff79a7 */ /* 0x000fe20008100404 */
[C---:B------:R-:W-:Y:S01]  /*8e60*/  FMUL R8, R38.reuse, R8 ;  /* 0x0000000826087220 */ /* 0x040fe20000400000 */
[----:B------:R-:W-:Y:S01]  /*8e70*/  F2FP.F16.F32.PACK_AB R104, R5, R4 ;  /* 0x000000040568723e */ /* 0x000fe200000000ff */
[C---:B------:R-:W-:Y:S01]  /*8e80*/  FMUL R9, R38.reuse, R9 ;  /* 0x0000000926097220 */ /* 0x040fe20000400000 */
[----:B------:R-:W-:Y:S01]  /*8e90*/  F2FP.F16.F32.PACK_AB R105, R7, R6 ;  /* 0x000000060769723e */ /* 0x000fe200000000ff */
[C---:B------:R-:W-:Y:S01]  /*8ea0*/  FFMA R8, R41.reuse, R45, R8 ;  /* 0x0000002d29087223 */ /* 0x040fe20000000008 */
[C---:B------:R-:W-:Y:S01]  /*8eb0*/  FMUL R0, R38.reuse, R10 ;  /* 0x0000000a26007220 */ /* 0x040fe20000400000 */
[C---:B------:R-:W-:Y:S01]  /*8ec0*/  FFMA R9, R41.reuse, R46, R9 ;  /* 0x0000002e29097223 */ /* 0x040fe20000000009 */
[C---:B------:R-:W-:Y:S01]  /*8ed0*/  FMUL R2, R38.reuse, R11 ;  /* 0x0000000b26027220 */ /* 0x040fe20000400000 */
[C---:B------:R-:W-:Y:S01]  /*8ee0*/  FMUL R3, R38.reuse, R12 ;  /* 0x0000000c26037220 */ /* 0x040fe20000400000 */
[----:B------:R-:W-:Y:S01]  /*8ef0*/  FFMA R0, R41, R47, R0 ;  /* 0x0000002f29007223 */ /* 0x000fe20000000000 */
[C---:B------:R-:W-:Y:S01]  /*8f00*/  FMUL R10, R38.reuse, R13 ;  /* 0x0000000d260a7220 */ /* 0x040fe20000400000 */
[----:B------:R-:W-:Y:S01]  /*8f10*/  F2FP.F16.F32.PACK_AB R106, R9, R8 ;  /* 0x00000008096a723e */ /* 0x000fe200000000ff */
[C---:B------:R-:W-:Y:S01]  /*8f20*/  FFMA R2, R41.reuse, R49, R2 ;  /* 0x0000003129027223 */ /* 0x040fe20000000002 */
[C---:B------:R-:W-:Y:S01]  /*8f30*/  FFMA R3, R41.reuse, R48, R3 ;  /* 0x0000003029037223 */ /* 0x040fe20000000003 */
[C---:B------:R-:W-:Y:S01]  /*8f40*/  FFMA R10, R41.reuse, R51, R10 ;  /* 0x00000033290a7223 */ /* 0x040fe2000000000a */
[C---:B------:R-:W-:Y:S01]  /*8f50*/  FMUL R11, R38.reuse, R14 ;  /* 0x0000000e260b7220 */ /* 0x040fe20000400000 */
[----:B------:R-:W-:Y:S01]  /*8f60*/  FMUL R15, R38, R15 ;  /* 0x0000000f260f7220 */ /* 0x000fe20000400000 */
[----:B------:R-:W-:Y:S01]  /*8f70*/  F2FP.F16.F32.PACK_AB R107, R2, R0 ;  /* 0x00000000026b723e */ /* 0x000fe200000000ff */
[----:B------:R-:W-:Y:S01]  /*8f80*/  FMUL R12, R38, R16 ;  /* 0x00000010260c7220 */ /* 0x000fe20000400000 */
[----:B------:R-:W-:Y:S01]  /*8f90*/  F2FP.F16.F32.PACK_AB R108, R10, R3 ;  /* 0x000000030a6c723e */ /* 0x000fe200000000ff */
[C---:B------:R-:W-:Y:S01]  /*8fa0*/  FFMA R11, R41.reuse, R50, R11 ;  /* 0x00000032290b7223 */ /* 0x040fe2000000000b */
[C---:B------:R-:W-:Y:S01]  /*8fb0*/  FFMA R15, R41.reuse, R52, R15 ;  /* 0x00000034290f7223 */ /* 0x040fe2000000000f */
[----:B------:R1:W-:Y:S01]  /*8fc0*/  STSM.16.M88.4 [R97+0x6400], R104 ;  /* 0x0064006861007844 */ /* 0x0003e20000000200 */
[----:B------:R-:W-:Y:S01]  /*8fd0*/  FFMA R12, R41, R53, R12 ;  /* 0x00000035290c7223 */ /* 0x000fe2000000000c */
[C---:B------:R-:W-:Y:S01]  /*8fe0*/  FMUL R13, R38.reuse, R17 ;  /* 0x00000011260d7220 */ /* 0x040fe20000400000 */
[C---:B------:R-:W-:Y:S01]  /*8ff0*/  FMUL R14, R38.reuse, R18 ;  /* 0x00000012260e7220 */ /* 0x040fe20000400000 */
[----:B------:R-:W-:Y:S01]  /*9000*/  F2FP.F16.F32.PACK_AB R109, R15, R11 ;  /* 0x0000000b0f6d723e */ /* 0x000fe200000000ff */
[C---:B------:R-:W-:Y:S01]  /*9010*/  FMUL R19, R38.reuse, R19 ;  /* 0x0000001326137220 */ /* 0x040fe20000400000 */
[C---:B------:R-:W-:Y:S01]  /*9020*/  FFMA R13, R41.reuse, R54, R13 ;  /* 0x00000036290d7223 */ /* 0x040fe2000000000d */
[C---:B------:R-:W-:Y:S01]  /*9030*/  FFMA R14, R41.reuse, R55, R14 ;  /* 0x00000037290e7223 */ /* 0x040fe2000000000e */
[----:B------:R-:W-:Y:S02]  /*9040*/  HADD2.F32 R58, -RZ, R64.H1_H1 ;  /* 0x30000040ff3a7230 */ /* 0x000fe40000004100 */
[----:B------:R-:W-:Y:S01]  /*9050*/  FFMA R19, R41, R56, R19 ;  /* 0x0000003829137223 */ /* 0x000fe20000000013 */
[C---:B------:R-:W-:Y:S01]  /*9060*/  FMUL R16, R38.reuse, R20 ;  /* 0x0000001426107220 */ /* 0x040fe20000400000 */
[----:B------:R-:W-:Y:S01]  /*9070*/  F2FP.F16.F32.PACK_AB R110, R13, R12 ;  /* 0x0000000c0d6e723e */ /* 0x000fe200000000ff */
[--C-:B------:R-:W-:Y:S02]  /*9080*/  HADD2.F32 R59, -RZ, R65.reuse.H0_H0 ;  /* 0x20000041ff3b7230 */ /* 0x100fe40000004100 */
[C---:B------:R-:W-:Y:S01]  /*9090*/  FMUL R17, R38.reuse, R21 ;  /* 0x0000001526117220 */ /* 0x040fe20000400000 */
[----:B------:R-:W-:Y:S01]  /*90a0*/  F2FP.F16.F32.PACK_AB R111, R19, R14 ;  /* 0x0000000e136f723e */ /* 0x000fe200000000ff */
[C---:B------:R-:W-:Y:S01]  /*90b0*/  FFMA R16, R41.reuse, R57, R16 ;  /* 0x0000003929107223 */ /* 0x040fe20000000010 */
[----:B------:R-:W-:Y:S02]  /*90c0*/  HADD2.F32 R60, -RZ, R65.H1_H1 ;  /* 0x30000041ff3c7230 */ /* 0x000fe40000004100 */
[----:B------:R-:W-:Y:S01]  /*90d0*/  FFMA R17, R41, R58, R17 ;  /* 0x0000003a29117223 */ /* 0x000fe20000000011 */
[C---:B------:R-:W-:Y:S01]  /*90e0*/  FMUL R18, R38.reuse, R22 ;  /* 0x0000001626127220 */ /* 0x040fe20000400000 */
[----:B------:R1:W-:Y:S01]  /*90f0*/  STSM.16.M88.4 [R96+0x6400], R108 ;  /* 0x0064006c60007844 */ /* 0x0003e20000000200 */
[--C-:B------:R-:W-:Y:S02]  /*9100*/  HADD2.F32 R61, -RZ, R66.reuse.H0_H0 ;  /* 0x20000042ff3d7230 */ /* 0x100fe40000004100 */
[C---:B------:R-:W-:Y:S01]  /*9110*/  FMUL R23, R38.reuse, R23 ;  /* 0x0000001726177220 */ /* 0x040fe20000400000 */
[----:B------:R-:W-:Y:S01]  /*9120*/  F2FP.F16.F32.PACK_AB R112, R17, R16 ;  /* 0x000000101170723e */ /* 0x000fe200000000ff */
[C---:B------:R-:W-:Y:S01]  /*9130*/  FFMA R18, R41.reuse, R59, R18 ;  /* 0x0000003b29127223 */ /* 0x040fe20000000012 */
[----:B------:R-:W-:Y:S02]  /*9140*/  HADD2.F32 R62, -RZ, R66.H1_H1 ;  /* 0x30000042ff3e7230 */ /* 0x000fe40000004100 */
[----:B------:R-:W-:Y:S01]  /*9150*/  FFMA R23, R41, R60, R23 ;  /* 0x0000003c29177223 */ /* 0x000fe20000000017 */
[C---:B------:R-:W-:Y:S01]  /*9160*/  FMUL R20, R38.reuse, R24 ;  /* 0x0000001826147220 */ /* 0x040fe20000400000 */
[--C-:B------:R-:W-:Y:S02]  /*9170*/  HADD2.F32 R63, -RZ, R67.reuse.H0_H0 ;  /* 0x20000043ff3f7230 */ /* 0x100fe40000004100 */
[C---:B------:R-:W-:Y:S01]  /*9180*/  FMUL R21, R38.reuse, R25 ;  /* 0x0000001926157220 */ /* 0x040fe20000400000 */
[----:B------:R-:W-:Y:S01]  /*9190*/  HADD2.F32 R64, -RZ, R67.H1_H1 ;  /* 0x30000043ff407230 */ /* 0x000fe20000004100 */
[----:B------:R-:W-:Y:S01]  /*91a0*/  F2FP.F16.F32.PACK_AB R113, R23, R18 ;  /* 0x000000121771723e */ /* 0x000fe200000000ff */
[C---:B------:R-:W-:Y:S01]  /*91b0*/  FFMA R20, R41.reuse, R61, R20 ;  /* 0x0000003d29147223 */ /* 0x040fe20000000014 */
        /* <DEDUP_REMOVED lines=8> */
[C---:B------:R-:W-:Y:S01]  /*9240*/  FFMA R22, R41.reuse, R63, R22 ;  /* 0x0000003f29167223 */ /* 0x040fe20000000016 */
[----:B------:R-:W-:Y:S02]  /*9250*/  HADD2.F32 R68, -RZ, R73.H1_H1 ;  /* 0x30000049ff447230 */ /* 0x000fe40000004100 */
[C---:B------:R-:W-:Y:S01]  /*9260*/  FMUL R26, R38.reuse, R30 ;  /* 0x0000001e261a7220 */ /* 0x040fe20000400000 */
[C---:B------:R-:W-:Y:S01]  /*9270*/  FFMA R27, R41.reuse, R64, R27 ;  /* 0x00000040291b7223 */ /* 0x040fe2000000001b */
        /* <DEDUP_REMOVED lines=34> */
[----:B------:R-:W-:Y:S02]  /*94a0*/  UIADD3 UR9, UPT, UPT, UR49, 0xc0, URZ ;  /* 0x000000c031097890 */ /* 0x000fe4000fffe0ff */
[----:B------:R-:W-:Y:S01]  /*94b0*/  UIADD3 UR8, UPT, UPT, UR44, 0x6400, URZ ;  /* 0x000064002c087890 */ /* 0x000fe2000fffe0ff */
[----:B------:R-:W-:Y:S01]  /*94c0*/  UMOV UR10, UR50 ;  /* 0x00000032000a7c82 */ /* 0x000fe20008000000 */
[----:B------:R-:W-:Y:S01]  /*94d0*/  UMOV UR11, UR36 ;  /* 0x00000024000b7c82 */ /* 0x000fe20008000000 */
[----:B--2---:R-:W-:Y:S04]  /*94e0*/  UIADD3 UR4, UP0, UPT, UR6, 0x680, URZ ;  /* 0x0000068006047890 */ /* 0x004fe8000ff1e0ff */
[----:B------:R-:W-:Y:S09]  /*94f0*/  UIADD3.X UR5, UPT, UPT, URZ, UR7, URZ, UP0, !UPT ;  /* 0x00000007ff057290 */ /* 0x000ff200087fe4ff */
[----:B------:R2:W-:Y:S01]  /*9500*/  UTMASTG.3D [UR8], [UR4] ;  /* 0x00000008040073b5 */ /* 0x0005e20008010000 */
[----:B------:R0:W-:Y:S01]  /*9510*/  UTMACMDFLUSH ;  /* 0x00000000000079b7 */ /* 0x0001e20000000000 */
[----:B--2---:R-:W-:Y:S04]  /*9520*/  DEPBAR.LE SB0, 0x1 ;  /* 0x000080400000791a */ /* 0x004fe80000000000 */
.L_x_137:
[----:B------:R-:W-:Y:S05]  /*9530*/  BSYNC.RECONVERGENT B0 ;  /* 0x0000000000007941 */ /* 0x000fea0003800200 */
.L_x_136:
[----:B------:R-:W-:Y:S01]  /*9540*/  BAR.SYNC.DEFER_BLOCKING 0x1, 0x80 ;  /* 0x0042000000007b1d */ /* 0x000fe20000010000 */
[----:B------:R-:W-:Y:S01]  /*9550*/  UISETP.NE.AND UP0, UPT, UR47, -0x4, UPT ;  /* 0xfffffffc2f00788c */ /* 0x000fe2000bf05270 */
[----:B------:R-:W-:Y:S08]  /*9560*/  IADD3 R0, PT, PT, R36, 0x1, RZ ;  /* 0x0000000124007810 */ /* 0x000ff00007ffe0ff */
[----:B------:R-:W-:Y:S05]  /*9570*/  BRA.U !UP0, `(.L_x_138) ;  /* 0x0000000108247547 */ /* 0x000fea000b800000 */
[----:B------:R-:W-:Y:S01]  /*9580*/  ISETP.NE.AND P0, PT, R95, RZ, PT ;  /* 0x000000ff5f00720c */ /* 0x000fe20003f05270 */
[----:B------:R-:W-:Y:S01]  /*9590*/  IMAD.U32 R2, RZ, RZ, UR46 ;  /* 0x0000002eff027e24 */ /* 0x000fe2000f8e00ff */
[----:B------:R-:W-:Y:S04]  /*95a0*/  UIADD3 UR4, UPT, UPT, UR46, 0x1, URZ ;  /* 0x000000012e047890 */ /* 0x000fe8000fffe0ff */
[----:B------:R-:W-:Y:S04]  /*95b0*/  UISETP.NE.AND UP0, UPT, UR4, 0x4, UPT ;  /* 0x000000040400788c */ /* 0x000fe8000bf05270 */
[----:B------:R-:W-:Y:S03]  /*95c0*/  USEL UR46, UR4, URZ, UP0 ;  /* 0x000000ff042e7287 */ /* 0x000fe60008000000 */
[----:B------:R-:W-:Y:S05]  /*95d0*/  @P0 LEA R2, R2, UR44, 0x3 ;  /* 0x0000002c02020c11 */ /* 0x000fea000f8e18ff */
[----:B------:R-:W-:Y:S05]  /*95e0*/  @P0 VIADD R2, R2, 0xb0 ;  /* 0x000000b002020836 */ /* 0x000fea0000000000 */
[----:B------:R-:W-:Y:S04]  /*95f0*/  @P0 PRMT R2, R101, 0x654, R2 ;  /* 0x0000065465020816 */ /* 0x000fe80000000002 */
[----:B------:R2:W-:Y:S03]  /*9600*/  @P0 SYNCS.ARRIVE.TRANS64.RED.A1T0 RZ, [R2+URZ], RZ ;  /* 0x000000ff02ff09a7 */ /* 0x0005e600081004ff */
.L_x_138:
[----:B------:R-:W-:Y:S01]  /*9610*/  R2UR UR5, R83 ;  /* 0x00000000530572ca */ /* 0x000fe200000e0000 */
[----:B------:R-:W-:Y:S01]  /*9620*/  UISETP.NE.AND UP0, UPT, UR61, URZ, UPT ;  /* 0x000000ff3d00728c */ /* 0x000fe2000bf05270 */
[----:B------:R-:W-:Y:S01]  /*9630*/  R2UR UR4, R84 ;  /* 0x00000000540472ca */ /* 0x000fe200000e0000 */
[----:B------:R-:W-:Y:S01]  /*9640*/  UIADD3 UR47, UPT, UPT, UR47, 0x4, URZ ;  /* 0x000000042f2f7890 */ /* 0x000fe2000fffe0ff */
[----:B------:R-:W-:Y:S01]  /*9650*/  ISETP.NE.AND P0, PT, R88, 0x2, PT ;  /* 0x000000025800780c */ /* 0x000fe20003f05270 */
[----:B------:R-:W-:Y:S01]  /*9660*/  UMOV UR36, UR60 ;  /* 0x0000003c00247c82 */ /* 0x000fe20008000000 */
[----:B------:R-:W-:Y:S02]  /*9670*/  ISETP.NE.AND P1, PT, R0, 0x4, PT ;  /* 0x000000040000780c */ /* 0x000fe40003f25270 */
[----:B--2---:R-:W-:Y:S02]  /*9680*/  SEL R2, RZ, 0x1, P0 ;  /* 0x00000001ff027807 */ /* 0x004fe40000000000 */
[----:B------:R-:W-:Y:S02]  /*9690*/  SEL R3, RZ, 0x1, P1 ;  /* 0x00000001ff037807 */ /* 0x000fe40000800000 */
[----:B------:R-:W-:Y:S01]  /*96a0*/  LOP3.LUT R89, R89, R2, RZ, 0x3c, !PT ;  /* 0x0000000259597212 */ /* 0x000fe200078e3cff */
[----:B------:R-:W-:Y:S01]  /*96b0*/  UIADD3 UR20, UPT, UPT, UR37, UR5, URZ ;  /* 0x0000000525147290 */ /* 0x000fe2000fffe0ff */
[----:B------:R-:W-:Y:S01]  /*96c0*/  LOP3.LUT R90, R90, R3, RZ, 0x3c, !PT ;  /* 0x000000035a5a7212 */ /* 0x000fe200078e3cff */
[----:B------:R-:W-:Y:S01]  /*96d0*/  UIADD3 UR16, UPT, UPT, UR38, UR4, URZ ;  /* 0x0000000426107290 */ /* 0x000fe2000fffe0ff */
[----:B------:R-:W-:Y:S02]  /*96e0*/  SEL R88, R88, RZ, P0 ;  /* 0x000000ff58587207 */ /* 0x000fe40000000000 */
[----:B------:R-:W-:Y:S01]  /*96f0*/  SEL R36, R0, RZ, P1 ;  /* 0x000000ff00247207 */ /* 0x000fe20000800000 */
[----:B------:R-:W-:Y:S08]  /*9700*/  BRA.U UP0, `(.L_x_139) ;  /* 0xffffffbd009c7547 */ /* 0x000ff0000b83ffff */
[----:B------:R-:W-:-:S13]  /*9710*/  R2UR UR4, R85 ;  /* 0x00000000550472ca */ /* 0x000fda00000e0000 */
[----:B------:R-:W-:-:S09]  /*9720*/  UISETP.NE.AND UP0, UPT, UR4, URZ, UPT ;  /* 0x000000ff0400728c */ /* 0x000fd2000bf05270 */
[----:B------:R-:W-:Y:S05]  /*9730*/  BRA.U !UP0, `(.L_x_140) ;  /* 0x0000000108487547 */ /* 0x000fea000b800000 */
[----:B------:R-:W2:Y:S02]  /*9740*/  LDCU.64 UR4, c[0x0][0x890] ;  /* 0x00011200ff0477ac */ /* 0x000ea40008000a00 */
[----:B--2---:R-:W-:-:S04]  /*9750*/  UISETP.NE.U32.AND UP0, UPT, UR4, URZ, UPT ;  /* 0x000000ff0400728c */ /* 0x004fc8000bf05070 */
[----:B------:R-:W-:-:S09]  /*9760*/  UISETP.NE.AND.EX UP0, UPT, UR5, URZ, UPT, UP0 ;  /* 0x000000ff0500728c */ /* 0x000fd2000bf05300 */
[----:B------:R-:W-:Y:S05]  /*9770*/  BRA.U UP0, `(.L_x_141) ;  /* 0x00000001000c7547 */ /* 0x000fea000b800000 */
[----:B------:R-:W-:-:S13]  /*9780*/  FSETP.NEU.AND P0, PT, R41, RZ, PT ;  /* 0x000000ff2900720b */ /* 0x000fda0003f0d000 */
[----:B------:R-:W-:Y:S05]  /*9790*/  @!P0 EXIT ;  /* 0x000000000000894d */ /* 0x000fea0003800000 */
[----:B------:R-:W-:Y:S05]  /*97a0*/  BRA `(.L_x_140) ;  /* 0x00000000002c7947 */ /* 0x000fea0003800000 */
.L_x_141:
[----:B------:R-:W-:Y:S01]  /*97b0*/  ISETP.NE.AND P0, PT, R87, RZ, PT ;  /* 0x000000ff5700720c */ /* 0x000fe20003f05270 */
[----:B------:R-:W-:-:S12]  /*97c0*/  BSSY.RECONVERGENT B0, `(.L_x_140) ;  /* 0x0000009000007945 */ /* 0x000fd80003800200 */
[----:B------:R-:W-:Y:S05]  /*97d0*/  @P0 BRA `(.L_x_142) ;  /* 0x0000000000140947 */ /* 0x000fea0003800000 */
[----:B------:R-:W2:Y:S02]  /*97e0*/  LDCU.64 UR4, c[0x0][0x888] ;  /* 0x00011100ff0477ac */ /* 0x000ea40008000a00 */
[----:B--2---:R-:W-:-:S04]  /*97f0*/  ISETP.NE.U32.AND P0, PT, RZ, UR4, PT ;  /* 0x00000004ff007c0c */ /* 0x004fc8000bf05070 */
[----:B------:R-:W-:-:S13]  /*9800*/  ISETP.NE.AND.EX P0, PT, RZ, UR5, PT, P0 ;  /* 0x00000005ff007c0c */ /* 0x000fda000bf05300 */
[----:B------:R-:W-:Y:S05]  /*9810*/  @!P0 EXIT ;  /* 0x000000000000894d */ /* 0x000fea0003800000 */
[----:B------:R-:W-:Y:S05]  /*9820*/  BRA `(.L_x_143) ;  /* 0x0000000000087947 */ /* 0x000fea0003800000 */
.L_x_142:
[----:B------:R-:W-:-:S13]  /*9830*/  FSETP.NEU.AND P0, PT, R41, RZ, PT ;  /* 0x000000ff2900720b */ /* 0x000fda0003f0d000 */
[----:B------:R-:W-:Y:S05]  /*9840*/  @!P0 EXIT ;  /* 0x000000000000894d */ /* 0x000fea0003800000 */
.L_x_143:
[----:B------:R-:W-:Y:S05]  /*9850*/  BSYNC.RECONVERGENT B0 ;  /* 0x0000000000007941 */ /* 0x000fea0003800200 */
.L_x_140:
[----:B------:R-:W2:Y:S01]  /*9860*/  S2UR UR5, SR_CgaCtaId ;  /* 0x00000000000579c3 */ /* 0x000ea20000008800 */
[----:B------:R-:W-:Y:S01]  /*9870*/  ULEA UR4, UR46, UR44, 0x3 ;  /* 0x0000002c2e047291 */ /* 0x000fe2000f8e18ff */
[----:B------:R-:W-:-:S04]  /*9880*/  DEPBAR.LE SB0, 0x0 ;  /* 0x000080000000791a */ /* 0x000fc80000000000 */
[----:B------:R-:W-:-:S04]  /*9890*/  UIADD3 UR4, UPT, UPT, UR4, 0xb0, URZ ;  /* 0x000000b004047890 */ /* 0x000fc8000fffe0ff */
[----:B--2---:R-:W-:-:S09]  /*98a0*/  UPRMT UR4, UR5, 0x654, UR4 ;  /* 0x0000065405047896 */ /* 0x004fd20008000004 */
[----:B------:R-:W-:Y:S01]  /*98b0*/  SYNCS.ARRIVE.TRANS64.RED.A1T0 RZ, [UR4], RZ ;  /* 0x000000ffffff79a7 */ /* 0x000fe20008100404 */
[----:B------:R-:W-:Y:S05]  /*98c0*/  EXIT ;  /* 0x000000000000794d */ /* 0x000fea0003800000 */
.L_x_25:
[----:B--2---:R2:W3:Y:S02]  /*98d0*/  SYNCS.PHASECHK.TRANS64.TRYWAIT P0, [R0+URZ+0x150], R3 ;  /* 0x00015003000075a7 */ /* 0x0044e400080011ff */
[----:B---3--:R-:W-:Y:S05]  /*98e0*/  @!P0 NANOSLEEP.SYNCS 0x989680 ;  /* 0x009896800000895d */ /* 0x008fea0003900000 */
[----:B------:R-:W3:Y:S02]  /*98f0*/  @!P0 SYNCS.PHASECHK.TRANS64 P0, [R0+URZ+0x150], R3 ;  /* 0x00015003000085a7 */ /* 0x000ee400080010ff */
[----:B---3--:R-:W-:Y:S05]  /*9900*/  @!P0 BRA `(.L_x_25) ;  /* 0xfffffffc00f08947 */ /* 0x008fea000383ffff */
[----:B------:R-:W-:Y:S05]  /*9910*/  BRA `(.L_x_144) ;  /* 0xffffff80002c7947 */ /* 0x000fea000383ffff */
.L_x_28:
[----:B--2---:R-:W-:-:S07]  /*9920*/  MOV R0, UR33 ;  /* 0x0000002100007c02 */ /* 0x004fce0008000f00 */
.L_x_145:
[----:B--2---:R2:W3:Y:S02]  /*9930*/  SYNCS.PHASECHK.TRANS64.TRYWAIT P0, [R0+URZ+0x48], R3 ;  /* 0x00004803000075a7 */ /* 0x0044e400080011ff */
[----:B---3--:R-:W-:Y:S05]  /*9940*/  @!P0 NANOSLEEP.SYNCS 0x989680 ;  /* 0x009896800000895d */ /* 0x008fea0003900000 */
[----:B------:R-:W3:Y:S02]  /*9950*/  @!P0 SYNCS.PHASECHK.TRANS64 P0, [R0+URZ+0x48], R3 ;  /* 0x00004803000085a7 */ /* 0x000ee400080010ff */
[----:B---3--:R-:W-:Y:S05]  /*9960*/  @!P0 BRA `(.L_x_145) ;  /* 0xfffffffc00f08947 */ /* 0x008fea000383ffff */
[----:B------:R-:W-:Y:S05]  /*9970*/  BRA `(.L_x_27) ;  /* 0xffffff80006c7947 */ /* 0x000fea000383ffff */
.L_x_35:
[----:B-1----:R-:W-:-:S07]  /*9980*/  MOV R0, UR17 ;  /* 0x0000001100007c02 */ /* 0x002fce0008000f00 */
.L_x_146:
[----:B-1----:R1:W2:Y:S02]  /*9990*/  SYNCS.PHASECHK.TRANS64.TRYWAIT P0, [R0+URZ+0x48], R3 ;  /* 0x00004803000075a7 */ /* 0x0022a400080011ff */
[----:B--2---:R-:W-:Y:S05]  /*99a0*/  @!P0 NANOSLEEP.SYNCS 0x989680 ;  /* 0x009896800000895d */ /* 0x004fea0003900000 */
[----:B------:R-:W2:Y:S02]  /*99b0*/  @!P0 SYNCS.PHASECHK.TRANS64 P0, [R0+URZ+0x48], R3 ;  /* 0x00004803000085a7 */ /* 0x000ea400080010ff */
[----:B--2---:R-:W-:Y:S05]  /*99c0*/  @!P0 BRA `(.L_x_146) ;  /* 0xfffffffc00f08947 */ /* 0x004fea000383ffff */
[----:B------:R-:W-:Y:S05]  /*99d0*/  BRA `(.L_x_34) ;  /* 0xffffff84002c7947 */ /* 0x000fea000383ffff */
.L_x_40:
[----:B-1----:R1:W2:Y:S02]  /*99e0*/  SYNCS.PHASECHK.TRANS64.TRYWAIT P0, [R3+URZ+0xe0], R0 ;  /* 0x0000e000030075a7 */ /* 0x0022a400080011ff */
[----:B--2---:R-:W-:Y:S05]  /*99f0*/  @!P0 NANOSLEEP.SYNCS 0x989680 ;  /* 0x009896800000895d */ /* 0x004fea0003900000 */
[----:B------:R-:W2:Y:S02]  /*9a00*/  @!P0 SYNCS.PHASECHK.TRANS64 P0, [R3+URZ+0xe0], R0 ;  /* 0x0000e000030085a7 */ /* 0x000ea400080010ff */
[----:B--2---:R-:W-:Y:S05]  /*9a10*/  @!P0 BRA `(.L_x_40) ;  /* 0xfffffffc00f08947 */ /* 0x004fea000383ffff */
[----:B------:R-:W-:Y:S05]  /*9a20*/  BRA `(.L_x_147) ;  /* 0xffffff8400cc7947 */ /* 0x000fea000383ffff */
.L_x_44:
[----:B-1----:R-:W-:-:S07]  /*9a30*/  MOV R0, UR4 ;  /* 0x0000000400007c02 */ /* 0x002fce0008000f00 */
.L_x_148:
[----:B-1----:R1:W2:Y:S02]  /*9a40*/  SYNCS.PHASECHK.TRANS64.TRYWAIT P0, [R0+URZ], R3 ;  /* 0x00000003000075a7 */ /* 0x0022a400080011ff */
[----:B--2---:R-:W-:Y:S05]  /*9a50*/  @!P0 NANOSLEEP.SYNCS 0x989680 ;  /* 0x009896800000895d */ /* 0x004fea0003900000 */
[----:B------:R-:W2:Y:S02]  /*9a60*/  @!P0 SYNCS.PHASECHK.TRANS64 P0, [R0+URZ], R3 ;  /* 0x00000003000085a7 */ /* 0x000ea400080010ff */
[----:B--2---:R-:W-:Y:S05]  /*9a70*/  @!P0 BRA `(.L_x_148) ;  /* 0xfffffffc00f08947 */ /* 0x004fea000383ffff */
[----:B------:R-:W-:Y:S05]  /*9a80*/  BRA `(.L_x_149) ;  /* 0xffffff8c00787947 */ /* 0x000fea000383ffff */
.L_x_45:
[----:B------:R-:W-:-:S07]  /*9a90*/  MOV R0, UR5 ;  /* 0x0000000500007c02 */ /* 0x000fce0008000f00 */
.L_x_150:
[----:B-1----:R1:W2:Y:S02]  /*9aa0*/  SYNCS.PHASECHK.TRANS64.TRYWAIT P0, [R0+URZ], R3 ;  /* 0x00000003000075a7 */ /* 0x0022a400080011ff */
[----:B--2---:R-:W-:Y:S05]  /*9ab0*/  @!P0 NANOSLEEP.SYNCS 0x989680 ;  /* 0x009896800000895d */ /* 0x004fea0003900000 */
[----:B------:R-:W2:Y:S02]  /*9ac0*/  @!P0 SYNCS.PHASECHK.TRANS64 P0, [R0+URZ], R3 ;  /* 0x00000003000085a7 */ /* 0x000ea400080010ff */
[----:B--2---:R-:W-:Y:S05]  /*9ad0*/  @!P0 BRA `(.L_x_150) ;  /* 0xfffffffc00f08947 */ /* 0x004fea000383ffff */
[----:B------:R-:W-:Y:S05]  /*9ae0*/  BRA `(.L_x_151) ;  /* 0xffffff8c00847947 */ /* 0x000fea000383ffff */
.L_x_46:
[----:B------:R-:W-:-:S07]  /*9af0*/  MOV R0, UR5 ;  /* 0x0000000500007c02 */ /* 0x000fce0008000f00 */
.L_x_152:
[----:B-1----:R1:W2:Y:S02]  /*9b00*/  SYNCS.PHASECHK.TRANS64.TRYWAIT P0, [R0+URZ], R3 ;  /* 0x00000003000075a7 */ /* 0x0022a400080011ff */
[----:B--2---:R-:W-:Y:S05]  /*9b10*/  @!P0 NANOSLEEP.SYNCS 0x989680 ;  /* 0x009896800000895d */ /* 0x004fea0003900000 */
[----:B------:R-:W2:Y:S02]  /*9b20*/  @!P0 SYNCS.PHASECHK.TRANS64 P0, [R0+URZ], R3 ;  /* 0x00000003000085a7 */ /* 0x000ea400080010ff */
[----:B--2---:R-:W-:Y:S05]  /*9b30*/  @!P0 BRA `(.L_x_152) ;  /* 0xfffffffc00f08947 */ /* 0x004fea000383ffff */
[----:B------:R-:W-:Y:S05]  /*9b40*/  BRA `(.L_x_153) ;  /* 0xffffff8c00907947 */ /* 0x000fea000383ffff */
.L_x_47:
[----:B------:R-:W-:-:S07]  /*9b50*/  MOV R0, UR5 ;  /* 0x0000000500007c02 */ /* 0x000fce0008000f00 */
.L_x_154:
[----:B-1----:R1:W2:Y:S02]  /*9b60*/  SYNCS.PHASECHK.TRANS64.TRYWAIT P0, [R0+URZ], R3 ;  /* 0x00000003000075a7 */ /* 0x0022a400080011ff */
[----:B--2---:R-:W-:Y:S05]  /*9b70*/  @!P0 NANOSLEEP.SYNCS 0x989680 ;  /* 0x009896800000895d */ /* 0x004fea0003900000 */
[----:B------:R-:W2:Y:S02]  /*9b80*/  @!P0 SYNCS.PHASECHK.TRANS64 P0, [R0+URZ], R3 ;  /* 0x00000003000085a7 */ /* 0x000ea400080010ff */
[----:B--2---:R-:W-:Y:S05]  /*9b90*/  @!P0 BRA `(.L_x_154) ;  /* 0xfffffffc00f08947 */ /* 0x004fea000383ffff */
[----:B------:R-:W-:Y:S05]  /*9ba0*/  BRA `(.L_x_155) ;  /* 0xffffff8c009c7947 */ /* 0x000fea000383ffff */
.L_x_48:
[----:B------:R-:W-:-:S07]  /*9bb0*/  MOV R0, UR5 ;  /* 0x0000000500007c02 */ /* 0x000fce0008000f00 */
.L_x_156:
[----:B-1----:R1:W2:Y:S02]  /*9bc0*/  SYNCS.PHASECHK.TRANS64.TRYWAIT P0, [R0+URZ], R3 ;  /* 0x00000003000075a7 */ /* 0x0022a400080011ff */
[----:B--2---:R-:W-:Y:S05]  /*9bd0*/  @!P0 NANOSLEEP.SYNCS 0x989680 ;  /* 0x009896800000895d */ /* 0x004fea0003900000 */
[----:B------:R-:W2:Y:S02]  /*9be0*/  @!P0 SYNCS.PHASECHK.TRANS64 P0, [R0+URZ], R3 ;  /* 0x00000003000085a7 */ /* 0x000ea400080010ff */
[----:B--2---:R-:W-:Y:S05]  /*9bf0*/  @!P0 BRA `(.L_x_156) ;  /* 0xfffffffc00f08947 */ /* 0x004fea000383ffff */
[----:B------:R-:W-:Y:S05]  /*9c00*/  BRA `(.L_x_157) ;  /* 0xffffff8c00a87947 */ /* 0x000fea000383ffff */
.L_x_49:
[----:B------:R-:W-:-:S07]  /*9c10*/  MOV R0, UR5 ;  /* 0x0000000500007c02 */ /* 0x000fce0008000f00 */
.L_x_158:
[----:B-1----:R1:W2:Y:S02]  /*9c20*/  SYNCS.PHASECHK.TRANS64.TRYWAIT P0, [R0+URZ], R3 ;  /* 0x00000003000075a7 */ /* 0x0022a400080011ff */
[----:B--2---:R-:W-:Y:S05]  /*9c30*/  @!P0 NANOSLEEP.SYNCS 0x989680 ;  /* 0x009896800000895d */ /* 0x004fea0003900000 */
[----:B------:R-:W2:Y:S02]  /*9c40*/  @!P0 SYNCS.PHASECHK.TRANS64 P0, [R0+URZ], R3 ;  /* 0x00000003000085a7 */ /* 0x000ea400080010ff */
[----:B--2---:R-:W-:Y:S05]  /*9c50*/  @!P0 BRA `(.L_x_158) ;  /* 0xfffffffc00f08947 */ /* 0x004fea000383ffff */
[----:B------:R-:W-:Y:S05]  /*9c60*/  BRA `(.L_x_159) ;  /* 0xffffff8c00b47947 */ /* 0x000fea000383ffff */
.L_x_50:
[----:B------:R-:W-:-:S07]  /*9c70*/  MOV R0, UR5 ;  /* 0x0000000500007c02 */ /* 0x000fce0008000f00 */
.L_x_160:
[----:B-1----:R1:W2:Y:S02]  /*9c80*/  SYNCS.PHASECHK.TRANS64.TRYWAIT P0, [R0+URZ], R3 ;  /* 0x00000003000075a7 */ /* 0x0022a400080011ff */
[----:B--2---:R-:W-:Y:S05]  /*9c90*/  @!P0 NANOSLEEP.SYNCS 0x989680 ;  /* 0x009896800000895d */ /* 0x004fea0003900000 */
[----:B------:R-:W2:Y:S02]  /*9ca0*/  @!P0 SYNCS.PHASECHK.TRANS64 P0, [R0+URZ], R3 ;  /* 0x00000003000085a7 */ /* 0x000ea400080010ff */
[----:B--2---:R-:W-:Y:S05]  /*9cb0*/  @!P0 BRA `(.L_x_160) ;  /* 0xfffffffc00f08947 */ /* 0x004fea000383ffff */
[----:B------:R-:W-:Y:S05]  /*9cc0*/  BRA `(.L_x_161) ;  /* 0xffffff8c00c07947 */ /* 0x000fea000383ffff */
.L_x_51:
[----:B------:R-:W-:-:S07]  /*9cd0*/  MOV R0, UR5 ;  /* 0x0000000500007c02 */ /* 0x000fce0008000f00 */
.L_x_162:
[----:B-1----:R1:W2:Y:S02]  /*9ce0*/  SYNCS.PHASECHK.TRANS64.TRYWAIT P0, [R0+URZ], R3 ;  /* 0x00000003000075a7 */ /* 0x0022a400080011ff */
[----:B--2---:R-:W-:Y:S05]  /*9cf0*/  @!P0 NANOSLEEP.SYNCS 0x989680 ;  /* 0x009896800000895d */ /* 0x004fea0003900000 */
[----:B------:R-:W2:Y:S02]  /*9d00*/  @!P0 SYNCS.PHASECHK.TRANS64 P0, [R0+URZ], R3 ;  /* 0x00000003000085a7 */ /* 0x000ea400080010ff */
[----:B--2---:R-:W-:Y:S05]  /*9d10*/  @!P0 BRA `(.L_x_162) ;  /* 0xfffffffc00f08947 */ /* 0x004fea000383ffff */
[----:B------:R-:W-:Y:S05]  /*9d20*/  BRA `(.L_x_163) ;  /* 0xffffff8c00cc7947 */ /* 0x000fea000383ffff */
.L_x_54:
[----:B-1----:R1:W2:Y:S02]  /*9d30*/  SYNCS.PHASECHK.TRANS64.TRYWAIT P0, [R2+URZ+0x140], R5 ;  /* 0x00014005020075a7 */ /* 0x0022a400080011ff */
[----:B--2---:R-:W-:Y:S05]  /*9d40*/  @!P0 NANOSLEEP.SYNCS 0x989680 ;  /* 0x009896800000895d */ /* 0x004fea0003900000 */
[----:B------:R-:W2:Y:S02]  /*9d50*/  @!P0 SYNCS.PHASECHK.TRANS64 P0, [R2+URZ+0x140], R5 ;  /* 0x00014005020085a7 */ /* 0x000ea400080010ff */
[----:B--2---:R-:W-:Y:S05]  /*9d60*/  @!P0 BRA `(.L_x_54) ;  /* 0xfffffffc00f08947 */ /* 0x004fea000383ffff */
[----:B------:R-:W-:Y:S05]  /*9d70*/  BRA `(.L_x_164) ;  /* 0xffffff9000307947 */ /* 0x000fea000383ffff */
.L_x_55:
[----:B------:R-:W-:-:S07]  /*9d80*/  MOV R2, UR4 ;  /* 0x0000000400027c02 */ /* 0x000fce0008000f00 */
.L_x_165:
[----:B-1----:R1:W2:Y:S02]  /*9d90*/  SYNCS.PHASECHK.TRANS64.TRYWAIT P0, [R2+URZ+0xf0], R5 ;  /* 0x0000f005020075a7 */ /* 0x0022a400080011ff */
[----:B--2---:R-:W-:Y:S05]  /*9da0*/  @!P0 NANOSLEEP.SYNCS 0x989680 ;  /* 0x009896800000895d */ /* 0x004fea0003900000 */
[----:B------:R-:W2:Y:S02]  /*9db0*/  @!P0 SYNCS.PHASECHK.TRANS64 P0, [R2+URZ+0xf0], R5 ;  /* 0x0000f005020085a7 */ /* 0x000ea400080010ff */
[----:B--2---:R-:W-:Y:S05]  /*9dc0*/  @!P0 BRA `(.L_x_165) ;  /* 0xfffffffc00f08947 */ /* 0x004fea000383ffff */
[----:B------:R-:W-:Y:S05]  /*9dd0*/  BRA `(.L_x_166) ;  /* 0xffffff9000407947 */ /* 0x000fea000383ffff */
.L_x_56:
[----:B-1----:R1:W2:Y:S02]  /*9de0*/  SYNCS.PHASECHK.TRANS64.TRYWAIT P1, [R2+URZ+0xe0], R5 ;  /* 0x0000e005020075a7 */ /* 0x0022a400080211ff */
[----:B--2---:R-:W-:Y:S05]  /*9df0*/  @!P1 NANOSLEEP.SYNCS 0x989680 ;  /* 0x009896800000995d */ /* 0x004fea0003900000 */
[----:B------:R-:W2:Y:S02]  /*9e00*/  @!P1 SYNCS.PHASECHK.TRANS64 P1, [R2+URZ+0xe0], R5 ;  /* 0x0000e005020095a7 */ /* 0x000ea400080210ff */
[----:B--2---:R-:W-:Y:S05]  /*9e10*/  @!P1 BRA `(.L_x_56) ;  /* 0xfffffffc00f09947 */ /* 0x004fea000383ffff */
[----:B------:R-:W-:Y:S05]  /*9e20*/  BRA `(.L_x_167) ;  /* 0xffffff9000707947 */ /* 0x000fea000383ffff */
.L_x_59:
[----:B------:R-:W-:-:S07]  /*9e30*/  MOV R0, UR4 ;  /* 0x0000000400007c02 */ /* 0x000fce0008000f00 */
.L_x_168:
[----:B-1----:R1:W2:Y:S02]  /*9e40*/  SYNCS.PHASECHK.TRANS64.TRYWAIT P0, [R0+URZ+0xf0], R3 ;  /* 0x0000f003000075a7 */ /* 0x0022a400080011ff */
[----:B--2---:R-:W-:Y:S05]  /*9e50*/  @!P0 NANOSLEEP.SYNCS 0x989680 ;  /* 0x009896800000895d */ /* 0x004fea0003900000 */
[----:B------:R-:W2:Y:S02]  /*9e60*/  @!P0 SYNCS.PHASECHK.TRANS64 P0, [R0+URZ+0xf0], R3 ;  /* 0x0000f003000085a7 */ /* 0x000ea400080010ff */
[----:B--2---:R-:W-:Y:S05]  /*9e70*/  @!P0 BRA `(.L_x_168) ;  /* 0xfffffffc00f08947 */ /* 0x004fea000383ffff */
[----:B------:R-:W-:Y:S05]  /*9e80*/  BRA `(.L_x_58) ;  /* 0xffffff9000c47947 */ /* 0x000fea000383ffff */
.L_x_66:
[----:B-1----:R1:W2:Y:S02]  /*9e90*/  SYNCS.PHASECHK.TRANS64.TRYWAIT P1, [R0+URZ+0xe0], R5 ;  /* 0x0000e005000075a7 */ /* 0x0022a400080211ff */
[----:B--2---:R-:W-:Y:S05]  /*9ea0*/  @!P1 NANOSLEEP.SYNCS 0x989680 ;  /* 0x009896800000995d */ /* 0x004fea0003900000 */
[----:B------:R-:W2:Y:S02]  /*9eb0*/  @!P1 SYNCS.PHASECHK.TRANS64 P1, [R0+URZ+0xe0], R5 ;  /* 0x0000e005000095a7 */ /* 0x000ea400080210ff */
[----:B--2---:R-:W-:Y:S05]  /*9ec0*/  @!P1 BRA `(.L_x_66) ;  /* 0xfffffffc00f09947 */ /* 0x004fea000383ffff */
[----:B------:R-:W-:Y:S05]  /*9ed0*/  BRA `(.L_x_169) ;  /* 0xffffff98002c7947 */ /* 0x000fea000383ffff */
.L_x_67:
[----:B------:R-:W-:-:S07]  /*9ee0*/  MOV R3, UR23 ;  /* 0x0000001700037c02 */ /* 0x000fce0008000f00 */
.L_x_170:
[----:B-1----:R1:W2:Y:S02]  /*9ef0*/  SYNCS.PHASECHK.TRANS64.TRYWAIT P0, [R3+URZ+0x120], R0 ;  /* 0x00012000030075a7 */ /* 0x0022a400080011ff */
[----:B--2---:R-:W-:Y:S05]  /*9f00*/  @!P0 NANOSLEEP.SYNCS 0x989680 ;  /* 0x009896800000895d */ /* 0x004fea0003900000 */
[----:B------:R-:W2:Y:S02]  /*9f10*/  @!P0 SYNCS.PHASECHK.TRANS64 P0, [R3+URZ+0x120], R0 ;  /* 0x00012000030085a7 */ /* 0x000ea400080010ff */
[----:B--2---:R-:W-:Y:S05]  /*9f20*/  @!P0 BRA `(.L_x_170) ;  /* 0xfffffffc00f08947 */ /* 0x004fea000383ffff */
[----:B------:R-:W-:Y:S05]  /*9f30*/  BRA `(.L_x_171) ;  /* 0xffffff98007c7947 */ /* 0x000fea000383ffff */
.L_x_70:
[----:B------:R-:W-:Y:S07]  /*9f40*/  MOV R0, UR5 ;  /* 0x0000000500007c02 */ /* 0x000fee0008000f00 */
.L_x_172:
[----:B-1----:R1:W2:Y:S02]  /*9f50*/  SYNCS.PHASECHK.TRANS64.TRYWAIT P0, [R0+URZ], R3 ;  /* 0x00000003000075a7 */ /* 0x0022a400080011ff */
[----:B--2---:R-:W-:Y:S05]  /*9f60*/  @!P0 NANOSLEEP.SYNCS 0x989680 ;  /* 0x009896800000895d */ /* 0x004fea0003900000 */
[----:B------:R-:W2:Y:S02]  /*9f70*/  @!P0 SYNCS.PHASECHK.TRANS64 P0, [R0+URZ], R3 ;  /* 0x00000003000085a7 */ /* 0x000ea400080010ff */
[----:B--2---:R-:W-:Y:S05]  /*9f80*/  @!P0 BRA `(.L_x_172) ;  /* 0xfffffffc00f08947 */ /* 0x004fea000383ffff */
[----:B------:R-:W-:Y:S05]  /*9f90*/  BRA `(.L_x_69) ;  /* 0xffffff9800987947 */ /* 0x000fea000383ffff */
.L_x_73:
[----:B------:R-:W-:-:S07]  /*9fa0*/  MOV R0, UR4 ;  /* 0x0000000400007c02 */ /* 0x000fce0008000f00 */
.L_x_173:
[----:B--2---:R2:W4:Y:S02]  /*9fb0*/  SYNCS.PHASECHK.TRANS64.TRYWAIT P0, [R0+URZ], R3 ;  /* 0x00000003000075a7 */ /* 0x00452400080011ff */
[----:B----4-:R-:W-:Y:S05]  /*9fc0*/  @!P0 NANOSLEEP.SYNCS 0x989680 ;  /* 0x009896800000895d */ /* 0x010fea0003900000 */
[----:B------:R-:W4:Y:S02]  /*9fd0*/  @!P0 SYNCS.PHASECHK.TRANS64 P0, [R0+URZ], R3 ;  /* 0x00000003000085a7 */ /* 0x000f2400080010ff */
[----:B----4-:R-:W-:Y:S05]  /*9fe0*/  @!P0 BRA `(.L_x_173) ;  /* 0xfffffffc00f08947 */ /* 0x010fea000383ffff */
[----:B------:R-:W-:Y:S05]  /*9ff0*/  BRA `(.L_x_174) ;  /* 0xffffff9c004c7947 */ /* 0x000fea000383ffff */
.L_x_74:
[----:B------:R-:W-:-:S07]  /*a000*/  MOV R0, UR5 ;  /* 0x0000000500007c02 */ /* 0x000fce0008000f00 */
.L_x_175:
[----:B-1----:R1:W2:Y:S02]  /*a010*/  SYNCS.PHASECHK.TRANS64.TRYWAIT P0, [R0+URZ], R3 ;  /* 0x00000003000075a7 */ /* 0x0022a400080011ff */
[----:B--2---:R-:W-:Y:S05]  /*a020*/  @!P0 NANOSLEEP.SYNCS 0x989680 ;  /* 0x009896800000895d */ /* 0x004fea0003900000 */
[----:B------:R-:W2:Y:S02]  /*a030*/  @!P0 SYNCS.PHASECHK.TRANS64 P0, [R0+URZ], R3 ;  /* 0x00000003000085a7 */ /* 0x000ea400080010ff */
[----:B--2---:R-:W-:Y:S05]  /*a040*/  @!P0 BRA `(.L_x_175) ;  /* 0xfffffffc00f08947 */ /* 0x004fea000383ffff */
[----:B------:R-:W-:Y:S05]  /*a050*/  BRA `(.L_x_176) ;  /* 0xffffff9c00587947 */ /* 0x000fea000383ffff */
.L_x_75:
[----:B------:R-:W-:-:S07]  /*a060*/  MOV R0, UR5 ;  /* 0x0000000500007c02 */ /* 0x000fce0008000f00 */
.L_x_177:
[----:B-1----:R1:W2:Y:S02]  /*a070*/  SYNCS.PHASECHK.TRANS64.TRYWAIT P0, [R0+URZ], R3 ;  /* 0x00000003000075a7 */ /* 0x0022a400080011ff */
[----:B--2---:R-:W-:Y:S05]  /*a080*/  @!P0 NANOSLEEP.SYNCS 0x989680 ;  /* 0x009896800000895d */ /* 0x004fea0003900000 */
[----:B------:R-:W2:Y:S02]  /*a090*/  @!P0 SYNCS.PHASECHK.TRANS64 P0, [R0+URZ], R3 ;  /* 0x00000003000085a7 */ /* 0x000ea400080010ff */
[----:B--2---:R-:W-:Y:S05]  /*a0a0*/  @!P0 BRA `(.L_x_177) ;  /* 0xfffffffc00f08947 */ /* 0x004fea000383ffff */
[----:B------:R-:W-:Y:S05]  /*a0b0*/  BRA `(.L_x_178) ;  /* 0xffffff9c00647947 */ /* 0x000fea000383ffff */
.L_x_76:
[----:B------:R-:W-:-:S07]  /*a0c0*/  MOV R0, UR4 ;  /* 0x0000000400007c02 */ /* 0x000fce0008000f00 */
.L_x_179:
[----:B-1----:R1:W2:Y:S02]  /*a0d0*/  SYNCS.PHASECHK.TRANS64.TRYWAIT P0, [R0+URZ], R3 ;  /* 0x00000003000075a7 */ /* 0x0022a400080011ff */
[----:B--2---:R-:W-:Y:S05]  /*a0e0*/  @!P0 NANOSLEEP.SYNCS 0x989680 ;  /* 0x009896800000895d */ /* 0x004fea0003900000 */
[----:B------:R-:W2:Y:S02]  /*a0f0*/  @!P0 SYNCS.PHASECHK.TRANS64 P0, [R0+URZ], R3 ;  /* 0x00000003000085a7 */ /* 0x000ea400080010ff */
[----:B--2---:R-:W-:Y:S05]  /*a100*/  @!P0 BRA `(.L_x_179) ;  /* 0xfffffffc00f08947 */ /* 0x004fea000383ffff */
[----:B------:R-:W-:Y:S05]  /*a110*/  BRA `(.L_x_180) ;  /* 0xffffff9c00707947 */ /* 0x000fea000383ffff */
.L_x_81:
[----:B--2---:R2:W3:Y:S02]  /*a120*/  SYNCS.PHASECHK.TRANS64.TRYWAIT P0, [R12+URZ+0xe0], R9 ;  /* 0x0000e0090c0075a7 */ /* 0x0044e400080011ff */
[----:B---3--:R-:W-:Y:S05]  /*a130*/  @!P0 NANOSLEEP.SYNCS 0x989680 ;  /* 0x009896800000895d */ /* 0x008fea0003900000 */
[----:B------:R-:W3:Y:S02]  /*a140*/  @!P0 SYNCS.PHASECHK.TRANS64 P0, [R12+URZ+0xe0], R9 ;  /* 0x0000e0090c0085a7 */ /* 0x000ee400080010ff */
[----:B---3--:R-:W-:Y:S05]  /*a150*/  @!P0 BRA `(.L_x_81) ;  /* 0xfffffffc00f08947 */ /* 0x008fea000383ffff */
[----:B------:R-:W-:Y:S05]  /*a160*/  BRA `(.L_x_181) ;  /* 0xffffffa000a07947 */ /* 0x000fea000383ffff */
.L_x_84:
[----:B------:R-:W-:Y:S07]  /*a170*/  MOV R0, UR21 ;  /* 0x0000001500007c02 */ /* 0x000fee0008000f00 */
.L_x_182:
[----:B--2---:R2:W3:Y:S02]  /*a180*/  SYNCS.PHASECHK.TRANS64.TRYWAIT P2, [R0+URZ+0xd8], R11 ;  /* 0x0000d80b000075a7 */ /* 0x0044e400080411ff */
[----:B---3--:R-:W-:Y:S05]  /*a190*/  @!P2 NANOSLEEP.SYNCS 0x989680 ;  /* 0x009896800000a95d */ /* 0x008fea0003900000 */
[----:B------:R-:W3:Y:S02]  /*a1a0*/  @!P2 SYNCS.PHASECHK.TRANS64 P2, [R0+URZ+0xd8], R11 ;  /* 0x0000d80b0000a5a7 */ /* 0x000ee400080410ff */
[----:B---3--:R-:W-:Y:S05]  /*a1b0*/  @!P2 BRA `(.L_x_182) ;  /* 0xfffffffc00f0a947 */ /* 0x008fea000383ffff */
[----:B------:R-:W-:Y:S05]  /*a1c0*/  BRA `(.L_x_83) ;  /* 0xffffffa800087947 */ /* 0x000fea000383ffff */
.L_x_87:
[----:B--2---:R-:W-:Y:S07]  /*a1d0*/  MOV R0, UR21 ;  /* 0x0000001500007c02 */ /* 0x004fee0008000f00 */
.L_x_183:
[----:B--2---:R2:W3:Y:S02]  /*a1e0*/  SYNCS.PHASECHK.TRANS64.TRYWAIT P0, [R0+URZ+0xb0], R9 ;  /* 0x0000b009000075a7 */ /* 0x0044e400080011ff */
[----:B---3--:R-:W-:Y:S05]  /*a1f0*/  @!P0 NANOSLEEP.SYNCS 0x989680 ;  /* 0x009896800000895d */ /* 0x008fea0003900000 */
[----:B------:R-:W3:Y:S02]  /*a200*/  @!P0 SYNCS.PHASECHK.TRANS64 P0, [R0+URZ+0xb0], R9 ;  /* 0x0000b009000085a7 */ /* 0x000ee400080010ff */
[----:B---3--:R-:W-:Y:S05]  /*a210*/  @!P0 BRA `(.L_x_183) ;  /* 0xfffffffc00f08947 */ /* 0x008fea000383ffff */
[----:B------:R-:W-:Y:S05]  /*a220*/  BRA `(.L_x_184) ;  /* 0xffffffa800647947 */ /* 0x000fea000383ffff */
.L_x_88:
[----:B------:R-:W-:Y:S07]  /*a230*/  MOV R0, UR21 ;  /* 0x0000001500007c02 */ /* 0x000fee0008000f00 */
.L_x_185:
[----:B--2---:R2:W3:Y:S02]  /*a240*/  SYNCS.PHASECHK.TRANS64.TRYWAIT P0, [R0+URZ+0xb8], R9 ;  /* 0x0000b809000075a7 */ /* 0x0044e400080011ff */
[----:B---3--:R-:W-:Y:S05]  /*a250*/  @!P0 NANOSLEEP.SYNCS 0x989680 ;  /* 0x009896800000895d */ /* 0x008fea0003900000 */
[----:B------:R-:W3:Y:S02]  /*a260*/  @!P0 SYNCS.PHASECHK.TRANS64 P0, [R0+URZ+0xb8], R9 ;  /* 0x0000b809000085a7 */ /* 0x000ee400080010ff */
[----:B---3--:R-:W-:Y:S05]  /*a270*/  @!P0 BRA `(.L_x_185) ;  /* 0xfffffffc00f08947 */ /* 0x008fea000383ffff */
[----:B------:R-:W-:Y:S05]  /*a280*/  BRA `(.L_x_186) ;  /* 0xffffffa8009c7947 */ /* 0x000fea000383ffff */
.L_x_89:
[----:B------:R-:W-:Y:S07]  /*a290*/  MOV R0, UR21 ;  /* 0x0000001500007c02 */ /* 0x000fee0008000f00 */
.L_x_187:
[----:B--2---:R2:W3:Y:S02]  /*a2a0*/  SYNCS.PHASECHK.TRANS64.TRYWAIT P0, [R0+URZ+0xc0], R9 ;  /* 0x0000c009000075a7 */ /* 0x0044e400080011ff */
[----:B---3--:R-:W-:Y:S05]  /*a2b0*/  @!P0 NANOSLEEP.SYNCS 0x989680 ;  /* 0x009896800000895d */ /* 0x008fea0003900000 */
[----:B------:R-:W3:Y:S02]  /*a2c0*/  @!P0 SYNCS.PHASECHK.TRANS64 P0, [R0+URZ+0xc0], R9 ;  /* 0x0000c009000085a7 */ /* 0x000ee400080010ff */
[----:B---3--:R-:W-:Y:S05]  /*a2d0*/  @!P0 BRA `(.L_x_187) ;  /* 0xfffffffc00f08947 */ /* 0x008fea000383ffff */
[----:B------:R-:W-:Y:S05]  /*a2e0*/  BRA `(.L_x_188) ;  /* 0xffffffa800e07947 */ /* 0x000fea000383ffff */
.L_x_90:
[----:B------:R-:W-:Y:S07]  /*a2f0*/  MOV R0, UR21 ;  /* 0x0000001500007c02 */ /* 0x000fee0008000f00 */
.L_x_189:
[----:B--2---:R2:W3:Y:S02]  /*a300*/  SYNCS.PHASECHK.TRANS64.TRYWAIT P0, [R0+URZ+0xc8], R9 ;  /* 0x0000c809000075a7 */ /* 0x0044e400080011ff */
[----:B---3--:R-:W-:Y:S05]  /*a310*/  @!P0 NANOSLEEP.SYNCS 0x989680 ;  /* 0x009896800000895d */ /* 0x008fea0003900000 */
[----:B------:R-:W3:Y:S02]  /*a320*/  @!P0 SYNCS.PHASECHK.TRANS64 P0, [R0+URZ+0xc8], R9 ;  /* 0x0000c809000085a7 */ /* 0x000ee400080010ff */
[----:B---3--:R-:W-:Y:S05]  /*a330*/  @!P0 BRA `(.L_x_189) ;  /* 0xfffffffc00f08947 */ /* 0x008fea000383ffff */
[----:B------:R-:W-:Y:S05]  /*a340*/  BRA `(.L_x_190) ;  /* 0xffffffac00207947 */ /* 0x000fea000383ffff */
.L_x_92:
[----:B------:R-:W-:-:S07]  /*a350*/  MOV R0, UR21 ;  /* 0x0000001500007c02 */ /* 0x000fce0008000f00 */
.L_x_191:
[----:B---3--:R3:W4:Y:S02]  /*a360*/  SYNCS.PHASECHK.TRANS64.TRYWAIT P0, [R0+URZ+0xb0], R3 ;  /* 0x0000b003000075a7 */ /* 0x00872400080011ff */
[----:B----4-:R-:W-:Y:S05]  /*a370*/  @!P0 NANOSLEEP.SYNCS 0x989680 ;  /* 0x009896800000895d */ /* 0x010fea0003900000 */
[----:B------:R-:W4:Y:S02]  /*a380*/  @!P0 SYNCS.PHASECHK.TRANS64 P0, [R0+URZ+0xb0], R3 ;  /* 0x0000b003000085a7 */ /* 0x000f2400080010ff */
[----:B----4-:R-:W-:Y:S05]  /*a390*/  @!P0 BRA `(.L_x_191) ;  /* 0xfffffffc00f08947 */ /* 0x010fea000383ffff */
[----:B------:R-:W-:Y:S05]  /*a3a0*/  BRA `(.L_x_192) ;  /* 0xffffffac00987947 */ /* 0x000fea000383ffff */
.L_x_93:
[----:B---3--:R-:W-:-:S07]  /*a3b0*/  MOV R0, UR21 ;  /* 0x0000001500007c02 */ /* 0x008fce0008000f00 */
.L_x_193:
[----:B---3--:R3:W4:Y:S02]  /*a3c0*/  SYNCS.PHASECHK.TRANS64.TRYWAIT P0, [R0+URZ+0xb8], R3 ;  /* 0x0000b803000075a7 */ /* 0x00872400080011ff */
[----:B----4-:R-:W-:Y:S05]  /*a3d0*/  @!P0 NANOSLEEP.SYNCS 0x989680 ;  /* 0x009896800000895d */ /* 0x010fea0003900000 */
[----:B------:R-:W4:Y:S02]  /*a3e0*/  @!P0 SYNCS.PHASECHK.TRANS64 P0, [R0+URZ+0xb8], R3 ;  /* 0x0000b803000085a7 */ /* 0x000f2400080010ff */
[----:B----4-:R-:W-:Y:S05]  /*a3f0*/  @!P0 BRA `(.L_x_193) ;  /* 0xfffffffc00f08947 */ /* 0x010fea000383ffff */
[----:B------:R-:W-:Y:S05]  /*a400*/  BRA `(.L_x_194) ;  /* 0xffffffac00887947 */ /* 0x000fea000383ffff */
.L_x_94:
[----:B---3--:R-:W-:-:S07]  /*a410*/  MOV R0, UR21 ;  /* 0x0000001500007c02 */ /* 0x008fce0008000f00 */
.L_x_195:
[----:B---3--:R3:W4:Y:S02]  /*a420*/  SYNCS.PHASECHK.TRANS64.TRYWAIT P0, [R0+URZ+0xc0], R3 ;  /* 0x0000c003000075a7 */ /* 0x00872400080011ff */
[----:B----4-:R-:W-:Y:S05]  /*a430*/  @!P0 NANOSLEEP.SYNCS 0x989680 ;  /* 0x009896800000895d */ /* 0x010fea0003900000 */
[----:B------:R-:W4:Y:S02]  /*a440*/  @!P0 SYNCS.PHASECHK.TRANS64 P0, [R0+URZ+0xc0], R3 ;  /* 0x0000c003000085a7 */ /* 0x000f2400080010ff */
[----:B----4-:R-:W-:Y:S05]  /*a450*/  @!P0 BRA `(.L_x_195) ;  /* 0xfffffffc00f08947 */ /* 0x010fea000383ffff */
[----:B------:R-:W-:Y:S05]  /*a460*/  BRA `(.L_x_196) ;  /* 0xffffffac00787947 */ /* 0x000fea000383ffff */
.L_x_96:
[----:B-1----:R1:W2:Y:S02]  /*a470*/  SYNCS.PHASECHK.TRANS64.TRYWAIT P0, [R3+URZ+0xe0], R0 ;  /* 0x0000e000030075a7 */ /* 0x0022a400080011ff */
[----:B--2---:R-:W-:Y:S05]  /*a480*/  @!P0 NANOSLEEP.SYNCS 0x989680 ;  /* 0x009896800000895d */ /* 0x004fea0003900000 */
[----:B------:R-:W2:Y:S02]  /*a490*/  @!P0 SYNCS.PHASECHK.TRANS64 P0, [R3+URZ+0xe0], R0 ;  /* 0x0000e000030085a7 */ /* 0x000ea400080010ff */
[----:B--2---:R-:W-:Y:S05]  /*a4a0*/  @!P0 BRA `(.L_x_96) ;  /* 0xfffffffc00f08947 */ /* 0x004fea000383ffff */
[----:B------:R-:W-:Y:S05]  /*a4b0*/  BRA `(.L_x_197) ;  /* 0xffffffb000447947 */ /* 0x000fea000383ffff */
.L_x_107:
[----:B-1----:R-:W-:Y:S04]  /*a4c0*/  MOV R0, UR44 ;  /* 0x0000002c00007c02 */ /* 0x002fe80008000f00 */
[----:B------:R1:W2:Y:S03]  /*a4d0*/  SYNCS.PHASECHK.TRANS64.TRYWAIT P1, [R0+URZ+0x90], R5 ;  /* 0x00009005000075a7 */ /* 0x0002a600080211ff */
[----:B--2---:R-:W-:Y:S05]  /*a4e0*/  @!P1 NANOSLEEP.SYNCS 0x989680 ;  /* 0x009896800000995d */ /* 0x004fea0003900000 */
[----:B------:R-:W2:Y:S02]  /*a4f0*/  @!P1 SYNCS.PHASECHK.TRANS64 P1, [R0+URZ+0x90], R5 ;  /* 0x00009005000095a7 */ /* 0x000ea400080210ff */
[----:B--2---:R-:W-:Y:S05]  /*a500*/  @!P1 BRA `(.L_x_107) ;  /* 0xfffffffc00ec9947 */ /* 0x004fea000383ffff */
[----:B------:R-:W-:Y:S05]  /*a510*/  BRA `(.L_x_106) ;  /* 0xffffffbc00d87947 */ /* 0x000fea000383ffff */
.L_x_109:
[----:B-1----:R1:W4:Y:S02]  /*a520*/  SYNCS.PHASECHK.TRANS64.TRYWAIT P0, [R98+URZ+0x100], R3 ;  /* 0x00010003620075a7 */ /* 0x00232400080011ff */
[----:B----4-:R-:W-:Y:S05]  /*a530*/  @!P0 NANOSLEEP.SYNCS 0x989680 ;  /* 0x009896800000895d */ /* 0x010fea0003900000 */
[----:B------:R-:W4:Y:S02]  /*a540*/  @!P0 SYNCS.PHASECHK.TRANS64 P0, [R98+URZ+0x100], R3 ;  /* 0x00010003620085a7 */ /* 0x000f2400080010ff */
[----:B----4-:R-:W-:Y:S05]  /*a550*/  @!P0 BRA `(.L_x_109) ;  /* 0xfffffffc00f08947 */ /* 0x010fea000383ffff */
[----:B------:R-:W-:Y:S05]  /*a560*/  BRA `(.L_x_108) ;  /* 0xffffffc000047947 */ /* 0x000fea000383ffff */
.L_x_118:
[----:B--2---:R2:W3:Y:S02]  /*a570*/  SYNCS.PHASECHK.TRANS64.TRYWAIT P0, [R3+URZ+0x90], R0 ;  /* 0x00009000030075a7 */ /* 0x0044e400080011ff */
[----:B---3--:R-:W-:Y:S05]  /*a580*/  @!P0 NANOSLEEP.SYNCS 0x989680 ;  /* 0x009896800000895d */ /* 0x008fea0003900000 */
[----:B------:R-:W3:Y:S02]  /*a590*/  @!P0 SYNCS.PHASECHK.TRANS64 P0, [R3+URZ+0x90], R0 ;  /* 0x00009000030085a7 */ /* 0x000ee400080010ff */
[----:B---3--:R-:W-:Y:S05]  /*a5a0*/  @!P0 BRA `(.L_x_118) ;  /* 0xfffffffc00f08947 */ /* 0x008fea000383ffff */
[----:B------:R-:W-:Y:S05]  /*a5b0*/  BRA `(.L_x_117) ;  /* 0xffffffc800e87947 */ /* 0x000fea000383ffff */
.L_x_126:
[----:B-1----:R1:W3:Y:S02]  /*a5c0*/  SYNCS.PHASECHK.TRANS64.TRYWAIT P0, [R63+URZ+0x90], R4 ;  /* 0x000090043f0075a7 */ /* 0x0022e400080011ff */
[----:B---3--:R-:W-:Y:S05]  /*a5d0*/  @!P0 NANOSLEEP.SYNCS 0x989680 ;  /* 0x009896800000895d */ /* 0x008fea0003900000 */
[----:B------:R-:W3:Y:S02]  /*a5e0*/  @!P0 SYNCS.PHASECHK.TRANS64 P0, [R63+URZ+0x90], R4 ;  /* 0x000090043f0085a7 */ /* 0x000ee400080010ff */
[----:B---3--:R-:W-:Y:S05]  /*a5f0*/  @!P0 BRA `(.L_x_126) ;  /* 0xfffffffc00f08947 */ /* 0x008fea000383ffff */
[----:B------:R-:W-:Y:S05]  /*a600*/  BRA `(.L_x_125) ;  /* 0xffffffd400f07947 */ /* 0x000fea000383ffff */
.L_x_134:
[----:B-1----:R1:W3:Y:S02]  /*a610*/  SYNCS.PHASECHK.TRANS64.TRYWAIT P0, [R108+URZ+0x90], R3 ;  /* 0x000090036c0075a7 */ /* 0x0022e400080011ff */
[----:B---3--:R-:W-:Y:S05]  /*a620*/  @!P0 NANOSLEEP.SYNCS 0x989680 ;  /* 0x009896800000895d */ /* 0x008fea0003900000 */
[----:B------:R-:W3:Y:S02]  /*a630*/  @!P0 SYNCS.PHASECHK.TRANS64 P0, [R108+URZ+0x90], R3 ;  /* 0x000090036c0085a7 */ /* 0x000ee400080010ff */
[----:B---3--:R-:W-:Y:S05]  /*a640*/  @!P0 BRA `(.L_x_134) ;  /* 0xfffffffc00f08947 */ /* 0x008fea000383ffff */
[----:B------:R-:W-:Y:S05]  /*a650*/  BRA `(.L_x_133) ;  /* 0xffffffe000f47947 */ /* 0x000fea000383ffff */
        .weak           $__internal_0_$__cuda_sm10x_tcgen05_guardrail_trap_col_being_dealloced_not_returned_by_alloc
        .type           $__internal_0_$__cuda_sm10x_tcgen05_guardrail_trap_col_being_dealloced_not_returned_by_alloc,@function
        .size           $__internal_0_$__cuda_sm10x_tcgen05_guardrail_trap_col_being_dealloced_not_returned_by_alloc,($__internal_1_$__cuda_sm10x_tcgen05_guardrail_trap_phase_invalid_during_alloc - $__internal_0_$__cuda_sm10x_tcgen05_guardrail_trap_col_being_dealloced_not_returned_by_alloc)
$__internal_0_$__cuda_sm10x_tcgen05_guardrail_trap_col_being_dealloced_not_returned_by_alloc:
[----:B------:R-:W-:Y:S05]  /*a660*/  BPT.TRAP 0x1 ;  /* 0x000000040000795c */ /* 0x000fea0000300000 */
[----:B------:R-:W-:-:S04]  /*a670*/  HFMA2 R3, -RZ, RZ, 0, 0 ;  /* 0x00000000ff037431 */ /* 0x000fc800000001ff */
[----:B------:R-:W-:Y:S05]  /*a680*/  RET.REL.NODEC R2 `(_ZN7cutlass13device_kernelINS_4gemm6kernel13GemmUniversalIN4cute5tupleIJiiiiEEENS1_10collective13CollectiveMmaINS1_35MainloopSm100TmaUmmaWarpSpecializedILi9ELi2ELi4ENS5_IJNS4_1CILi1EEENSA_ILi2EEESB_EEEEENS5_IJNSA_ILi64EEENSA_ILi256EEENSA_ILi32EEEEEENS_6half_tENS5_IJlSB_lEEESJ_SK_NS4_8TiledMMAINS4_8MMA_AtomIJNS4_20SM100_MMA_F16BF16_SSISJ_SJ_fLi64ELi256ELNS4_4UMMA5MajorE0ELSP_0ELNSO_7ScaleInE0ELSQ_0EEEEEENS4_6LayoutINS5_IJSB_SB_SB_EEENS5_IJNSA_ILi0EEESV_SV_EEEEENS5_IJNS4_10UnderscoreESY_SY_EEEEENS4_23SM90_TMA_LOAD_MULTICASTENS4_14ComposedLayoutINS4_7SwizzleILi2ELi4ELi3EEENS4_18smem_ptr_flag_bitsILi16EEENST_INS5_IJNSA_ILi8EEESH_EEENS5_IJSH_SB_EEEEEEEvNS4_8identityENS4_13SM90_TMA_LOADES1B_vS1C_EENS_8epilogue10collective18CollectiveEpilogueINS1F_23Sm100TmaWarpSpecializedILi4ELi2ELi32ELb1ELb0EEEJSI_NS5_IJNST_ISF_SB_EES1K_EEESJ_SK_SJ_SK_NS1F_6fusion15FusionCallbacksIS1J_NS1M_17LinearCombinationISJ_fSJ_fLNS_15FloatRoundStyleE2EEESI_S1L_JEEENS4_5SM1004TMEM4LOAD26SM100_TMEM_LOAD_16dp256b8xES1D_NS12_INS13_ILi3ELi4ELi3EEES16_NST_INS5_IJS17_SF_EEENS5_IJSF_SB_EEEEEEENS4_17SM75_U32x4_LDSM_NENS4_14SM90_TMA_STOREES20_NS4_17SM90_U32x4_STSM_NENS4_39AutoVectorizingCopyWithAssumedAlignmentILi128EEEEEEvvEEEEvNT_6ParamsE) ;  /* 0xffffff58025c7950 */ /* 0x000fea0003c3ffff */
        .weak           $__internal_1_$__cuda_sm10x_tcgen05_guardrail_trap_phase_invalid_during_alloc
        .type           $__internal_1_$__cuda_sm10x_tcgen05_guardrail_trap_phase_invalid_during_alloc,@function
        .size           $__internal_1_$__cuda_sm10x_tcgen05_guardrail_trap_phase_invalid_during_alloc,($__internal_2_$__cuda_sm10x_tcgen05_guardrail_trap_unallocated_columns_being_dealloced - $__internal_1_$__cuda_sm10x_tcgen05_guardrail_trap_phase_invalid_during_alloc)
$__internal_1_$__cuda_sm10x_tcgen05_guardrail_trap_phase_invalid_during_alloc:
[----:B------:R-:W-:Y:S05]  /*a690*/  BPT.TRAP 0x1 ;  /* 0x000000040000795c */ /* 0x000fea0000300000 */
[----:B------:R-:W-:-:S04]  /*a6a0*/  MOV R5, 0x0 ;  /* 0x0000000000057802 */ /* 0x000fc80000000f00 */
[----:B------:R-:W-:Y:S05]  /*a6b0*/  RET.REL.NODEC R4 `(_ZN7cutlass13device_kernelINS_4gemm6kernel13GemmUniversalIN4cute5tupleIJiiiiEEENS1_10collective13CollectiveMmaINS1_35MainloopSm100TmaUmmaWarpSpecializedILi9ELi2ELi4ENS5_IJNS4_1CILi1EEENSA_ILi2EEESB_EEEEENS5_IJNSA_ILi64EEENSA_ILi256EEENSA_ILi32EEEEEENS_6half_tENS5_IJlSB_lEEESJ_SK_NS4_8TiledMMAINS4_8MMA_AtomIJNS4_20SM100_MMA_F16BF16_SSISJ_SJ_fLi64ELi256ELNS4_4UMMA5MajorE0ELSP_0ELNSO_7ScaleInE0ELSQ_0EEEEEENS4_6LayoutINS5_IJSB_SB_SB_EEENS5_IJNSA_ILi0EEESV_SV_EEEEENS5_IJNS4_10UnderscoreESY_SY_EEEEENS4_23SM90_TMA_LOAD_MULTICASTENS4_14ComposedLayoutINS4_7SwizzleILi2ELi4ELi3EEENS4_18smem_ptr_flag_bitsILi16EEENST_INS5_IJNSA_ILi8EEESH_EEENS5_IJSH_SB_EEEEEEEvNS4_8identityENS4_13SM90_TMA_LOADES1B_vS1C_EENS_8epilogue10collective18CollectiveEpilogueINS1F_23Sm100TmaWarpSpecializedILi4ELi2ELi32ELb1ELb0EEEJSI_NS5_IJNST_ISF_SB_EES1K_EEESJ_SK_SJ_SK_NS1F_6fusion15FusionCallbacksIS1J_NS1M_17LinearCombinationISJ_fSJ_fLNS_15FloatRoundStyleE2EEESI_S1L_JEEENS4_5SM1004TMEM4LOAD26SM100_TMEM_LOAD_16dp256b8xES1D_NS12_INS13_ILi3ELi4ELi3EEES16_NST_INS5_IJS17_SF_EEENS5_IJSF_SB_EEEEEEENS4_17SM75_U32x4_LDSM_NENS4_14SM90_TMA_STOREES20_NS4_17SM90_U32x4_STSM_NENS4_39AutoVectorizingCopyWithAssumedAlignmentILi128EEEEEEvvEEEEvNT_6ParamsE) ;  /* 0xffffff5804507950 */ /* 0x000fea0003c3ffff */
        .weak           $__internal_2_$__cuda_sm10x_tcgen05_guardrail_trap_unallocated_columns_being_dealloced
        .type           $__internal_2_$__cuda_sm10x_tcgen05_guardrail_trap_unallocated_columns_being_dealloced,@function
        .size           $__internal_2_$__cuda_sm10x_tcgen05_guardrail_trap_unallocated_columns_being_dealloced,(.L_x_199 - $__internal_2_$__cuda_sm10x_tcgen05_guardrail_trap_unallocated_columns_being_dealloced)
$__internal_2_$__cuda_sm10x_tcgen05_guardrail_trap_unallocated_columns_being_dealloced:
[----:B------:R-:W-:Y:S05]  /*a6c0*/  BPT.TRAP 0x1 ;  /* 0x000000040000795c */ /* 0x000fea0000300000 */
[----:B------:R-:W-:-:S04]  /*a6d0*/  HFMA2 R3, -RZ, RZ, 0, 0 ;  /* 0x00000000ff037431 */ /* 0x000fc800000001ff */
[----:B------:R-:W-:Y:S05]  /*a6e0*/  RET.REL.NODEC R2 `(_ZN7cutlass13device_kernelINS_4gemm6kernel13GemmUniversalIN4cute5tupleIJiiiiEEENS1_10collective13CollectiveMmaINS1_35MainloopSm100TmaUmmaWarpSpecializedILi9ELi2ELi4ENS5_IJNS4_1CILi1EEENSA_ILi2EEESB_EEEEENS5_IJNSA_ILi64EEENSA_ILi256EEENSA_ILi32EEEEEENS_6half_tENS5_IJlSB_lEEESJ_SK_NS4_8TiledMMAINS4_8MMA_AtomIJNS4_20SM100_MMA_F16BF16_SSISJ_SJ_fLi64ELi256ELNS4_4UMMA5MajorE0ELSP_0ELNSO_7ScaleInE0ELSQ_0EEEEEENS4_6LayoutINS5_IJSB_SB_SB_EEENS5_IJNSA_ILi0EEESV_SV_EEEEENS5_IJNS4_10UnderscoreESY_SY_EEEEENS4_23SM90_TMA_LOAD_MULTICASTENS4_14ComposedLayoutINS4_7SwizzleILi2ELi4ELi3EEENS4_18smem_ptr_flag_bitsILi16EEENST_INS5_IJNSA_ILi8EEESH_EEENS5_IJSH_SB_EEEEEEEvNS4_8identityENS4_13SM90_TMA_LOADES1B_vS1C_EENS_8epilogue10collective18CollectiveEpilogueINS1F_23Sm100TmaWarpSpecializedILi4ELi2ELi32ELb1ELb0EEEJSI_NS5_IJNST_ISF_SB_EES1K_EEESJ_SK_SJ_SK_NS1F_6fusion15FusionCallbacksIS1J_NS1M_17LinearCombinationISJ_fSJ_fLNS_15FloatRoundStyleE2EEESI_S1L_JEEENS4_5SM1004TMEM4LOAD26SM100_TMEM_LOAD_16dp256b8xES1D_NS12_INS13_ILi3ELi4ELi3EEES16_NST_INS5_IJS17_SF_EEENS5_IJSF_SB_EEEEEEENS4_17SM75_U32x4_LDSM_NENS4_14SM90_TMA_STOREES20_NS4_17SM90_U32x4_STSM_NENS4_39AutoVectorizingCopyWithAssumedAlignmentILi128EEEEEEvvEEEEvNT_6ParamsE) ;  /* 0xffffff5802447950 */ /* 0x000fea0003c3ffff */
.L_x_198:
[----:B------:R-:W-:-:S00]  /*a6f0*/  BRA `(.L_x_198) ;  /* 0xfffffffc00fc7947 */ /* 0x000fc0000383ffff */
[----:B------:R-:W-:-:S00]  /*a700*/  NOP ;  /* 0x0000000000007918 */ /* 0x000fc00000000000 */
[----:B------:R-:W-:-:S00]  /*a710*/  NOP ;  /* 0x0000000000007918 */ /* 0x000fc00000000000 */
[----:B------:R-:W-:-:S00]  /*a720*/  NOP ;  /* 0x0000000000007918 */ /* 0x000fc00000000000 */
[----:B------:R-:W-:-:S00]  /*a730*/  NOP ;  /* 0x0000000000007918 */ /* 0x000fc00000000000 */
[----:B------:R-:W-:-:S00]  /*a740*/  NOP ;  /* 0x0000000000007918 */ /* 0x000fc00000000000 */
[----:B------:R-:W-:-:S00]  /*a750*/  NOP ;  /* 0x0000000000007918 */ /* 0x000fc00000000000 */
[----:B------:R-:W-:-:S00]  /*a760*/  NOP ;  /* 0x0000000000007918 */ /* 0x000fc00000000000 */
[----:B------:R-:W-:-:S00]  /*a770*/  NOP ;  /* 0x0000000000007918 */ /* 0x000fc00000000000 */
.L_x_199:


//--------------------- .nv.global.init           --------------------------
	.section	.nv.global.init,"aw",@progbits
.nv.global.init:
	.type		$str$27,@object
	.size		$str$27,($str$28 - $str$27)
$str$27:
        /*0000*/ 	.byte	0x28, 0x61, 0x64, 0x64, 0x72, 0x65, 0x73, 0x73, 0x20, 0x26, 0x20, 0x6d, 0x61, 0x73, 0x6b, 0x29
        /*0010*/ 	.byte	0x20, 0x3d, 0x3d, 0x20, 0x30, 0x00
	.type		$str$28,@object
	.size		$str$28,($str$26 - $str$28)
$str$28:
        /*0016*/ 	.byte	0x2f, 0x74, 0x6d, 0x70, 0x2f, 0x63, 0x75, 0x74, 0x6c, 0x61, 0x73, 0x73, 0x5f, 0x73, 0x77, 0x65
        /*0026*/ 	.byte	0x65, 0x70, 0x5f, 0x73, 0x72, 0x63, 0x2f, 0x69, 0x6e, 0x63, 0x6c, 0x75, 0x64, 0x65, 0x2f, 0x63
        /*0036*/ 	.byte	0x75, 0x74, 0x65, 0x2f, 0x70, 0x6f, 0x69, 0x6e, 0x74, 0x65, 0x72, 0x5f, 0x66, 0x6c, 0x61, 0x67
        /*0046*/ 	.byte	0x67, 0x65, 0x64, 0x2e, 0x68, 0x70, 0x70, 0x00
	.type		$str$26,@object
	.size		$str$26,($str$25 - $str$26)
$str$26:
        /*004e*/ 	.byte	0x2f, 0x74, 0x6d, 0x70, 0x2f, 0x63, 0x75, 0x74, 0x6c, 0x61, 0x73, 0x73, 0x5f, 0x73, 0x77, 0x65
        /*005e*/ 	.byte	0x65, 0x70, 0x5f, 0x73, 0x72, 0x63, 0x2f, 0x69, 0x6e, 0x63, 0x6c, 0x75, 0x64, 0x65, 0x2f, 0x63
        /*006e*/ 	.byte	0x75, 0x74, 0x65, 0x2f, 0x61, 0x74, 0x6f, 0x6d, 0x2f, 0x63, 0x6f, 0x70, 0x79, 0x5f, 0x74, 0x72
        /*007e*/ 	.byte	0x61, 0x69, 0x74, 0x73, 0x5f, 0x73, 0x6d, 0x31, 0x30, 0x30, 0x2e, 0x68, 0x70, 0x70, 0x00
	.type		$str$25,@object
	.size		$str$25,(__unnamed_1 - $str$25)
$str$25:
        /*008d*/ 	.byte	0x28, 0x28, 0x75, 0x69, 0x6e, 0x74, 0x33, 0x32, 0x5f, 0x74, 0x28, 0x74, 0x68, 0x72, 0x65, 0x61
        /*009d*/ 	.byte	0x64, 0x49, 0x64, 0x78, 0x2e, 0x78, 0x29, 0x20, 0x2f, 0x20, 0x33, 0x32, 0x29, 0x20, 0x25, 0x20
        /*00ad*/ 	.byte	0x34, 0x29, 0x20, 0x3d, 0x3d, 0x20, 0x28, 0x28, 0x28, 0x74, 0x6d, 0x65, 0x6d, 0x5f, 0x61, 0x64
        /*00bd*/ 	.byte	0x64, 0x72, 0x20, 0x3e, 0x3e, 0x20, 0x31, 0x36, 0x29, 0x20, 0x2f, 0x20, 0x33, 0x32, 0x29, 0x20
        /*00cd*/ 	.byte	0x25, 0x20, 0x34, 0x29, 0x00
	.type		__unnamed_1,@object
	.size		__unnamed_1,(__unnamed_2 - __unnamed_1)
__unnamed_1:
        /*00d2*/ 	.byte	0x61, 0x75, 0x74, 0x6f, 0x20, 0x63, 0x75, 0x74, 0x65, 0x3a, 0x3a, 0x61, 0x73, 0x5f, 0x70, 0x6f
        /* <DEDUP_REMOVED lines=24> */
        /*0262*/ 	.byte	0x3e, 0x3e, 0x3e, 0x5d, 0x00
	.type		__unnamed_2,@object
	.size		__unnamed_2,(.L_2 - __unnamed_2)
__unnamed_2:
        /* <DEDUP_REMOVED lines=46> */
        /*0547*/ 	.byte	0x75, 0x74, 0x65, 0x3a, 0x3a, 0x43, 0x3c, 0x30, 0x3e, 0x3e, 0x3e, 0x3e, 0x5d, 0x00
.L_2:


//--------------------- .nv.shared._ZN7cutlass13device_kernelINS_4gemm6kernel13GemmUniversalIN4cute5tupleIJiiiiEEENS1_10collective13CollectiveMmaINS1_35MainloopSm100TmaUmmaWarpSpecializedILi9ELi2ELi4ENS5_IJNS4_1CILi1EEENSA_ILi2EEESB_EEEEENS5_IJNSA_ILi64EEENSA_ILi256EEENSA_ILi32EEEEEENS_6half_tENS5_IJlSB_lEEESJ_SK_NS4_8TiledMMAINS4_8MMA_AtomIJNS4_20SM100_MMA_F16BF16_SSISJ_SJ_fLi64ELi256ELNS4_4UMMA5MajorE0ELSP_0ELNSO_7ScaleInE0ELSQ_0EEEEEENS4_6LayoutINS5_IJSB_SB_SB_EEENS5_IJNSA_ILi0EEESV_SV_EEEEENS5_IJNS4_10UnderscoreESY_SY_EEEEENS4_23SM90_TMA_LOAD_MULTICASTENS4_14ComposedLayoutINS4_7SwizzleILi2ELi4ELi3EEENS4_18smem_ptr_flag_bitsILi16EEENST_INS5_IJNSA_ILi8EEESH_EEENS5_IJSH_SB_EEEEEEEvNS4_8identityENS4_13SM90_TMA_LOADES1B_vS1C_EENS_8epilogue10collective18CollectiveEpilogueINS1F_23Sm100TmaWarpSpecializedILi4ELi2ELi32ELb1ELb0EEEJSI_NS5_IJNST_ISF_SB_EES1K_EEESJ_SK_SJ_SK_NS1F_6fusion15FusionCallbacksIS1J_NS1M_17LinearCombinationISJ_fSJ_fLNS_15FloatRoundStyleE2EEESI_S1L_JEEENS4_5SM1004TMEM4LOAD26SM100_TMEM_LOAD_16dp256b8xES1D_NS12_INS13_ILi3ELi4ELi3EEES16_NST_INS5_IJS17_SF_EEENS5_IJSF_SB_EEEEEEENS4_17SM75_U32x4_LDSM_NENS4_14SM90_TMA_STOREES20_NS4_17SM90_U32x4_STSM_NENS4_39AutoVectorizingCopyWithAssumedAlignmentILi128EEEEEEvvEEEEvNT_6ParamsE --------------------------
	.section	.nv.shared._ZN7cutlass13device_kernelINS_4gemm6kernel13GemmUniversalIN4cute5tupleIJiiiiEEENS1_10collective13CollectiveMmaINS1_35MainloopSm100TmaUmmaWarpSpecializedILi9ELi2ELi4ENS5_IJNS4_1CILi1EEENSA_ILi2EEESB_EEEEENS5_IJNSA_ILi64EEENSA_ILi256EEENSA_ILi32EEEEEENS_6half_tENS5_IJlSB_lEEESJ_SK_NS4_8TiledMMAINS4_8MMA_AtomIJNS4_20SM100_MMA_F16BF16_SSISJ_SJ_fLi64ELi256ELNS4_4UMMA5MajorE0ELSP_0ELNSO_7ScaleInE0ELSQ_0EEEEEENS4_6LayoutINS5_IJSB_SB_SB_EEENS5_IJNSA_ILi0EEESV_SV_EEEEENS5_IJNS4_10UnderscoreESY_SY_EEEEENS4_23SM90_TMA_LOAD_MULTICASTENS4_14ComposedLayoutINS4_7SwizzleILi2ELi4ELi3EEENS4_18smem_ptr_flag_bitsILi16EEENST_INS5_IJNSA_ILi8EEESH_EEENS5_IJSH_SB_EEEEEEEvNS4_8identityENS4_13SM90_TMA_LOADES1B_vS1C_EENS_8epilogue10collective18CollectiveEpilogueINS1F_23Sm100TmaWarpSpecializedILi4ELi2ELi32ELb1ELb0EEEJSI_NS5_IJNST_ISF_SB_EES1K_EEESJ_SK_SJ_SK_NS1F_6fusion15FusionCallbacksIS1J_NS1M_17LinearCombinationISJ_fSJ_fLNS_15FloatRoundStyleE2EEESI_S1L_JEEENS4_5SM1004TMEM4LOAD26SM100_TMEM_LOAD_16dp256b8xES1D_NS12_INS13_ILi3ELi4ELi3EEES16_NST_INS5_IJS17_SF_EEENS5_IJSF_SB_EEEEEEENS4_17SM75_U32x4_LDSM_NENS4_14SM90_TMA_STOREES20_NS4_17SM90_U32x4_STSM_NENS4_39AutoVectorizingCopyWithAssumedAlignmentILi128EEEEEEvvEEEEvNT_6ParamsE,"aw",@nobits
	.sectionflags	@""
	.align	16
	.zero		1024


//--------------------- .nv.shared.reserved.0     --------------------------
	.section	.nv.shared.reserved.0,"aw",@nobits
	.weak		__nv_reservedSMEM_offset_0_alias
	.size		__nv_reservedSMEM_offset_0_alias, 0, 64
	.other		__nv_reservedSMEM_offset_0_alias,@"STO_CUDA_RESERVED_SHARED STV_DEFAULT"
__nv_reservedSMEM_offset_0_alias:
	.zero		0
.nv.shared.reserved.0:
	.zero		64
	.weak		__nv_reservedSMEM_tcgen05_partition
	.type		__nv_reservedSMEM_tcgen05_partition,@object
	.size		__nv_reservedSMEM_tcgen05_partition,(.L_0 - __nv_reservedSMEM_tcgen05_partition)
__nv_reservedSMEM_tcgen05_partition:
	.zero		32
.L_0:


//--------------------- .nv.global                --------------------------
	.section	.nv.global,"aw",@nobits
.nv.global:
	.type		_ZN40_INTERNAL_93c1e08f_4_k_cu_333955c9_310434cute1_E,@object
	.size		_ZN40_INTERNAL_93c1e08f_4_k_cu_333955c9_310434cute1_E,(_ZN40_INTERNAL_93c1e08f_4_k_cu_333955c9_310434cuda3std3__45__cpo6cbeginE - _ZN40_INTERNAL_93c1e08f_4_k_cu_333955c9_310434cute1_E)
_ZN40_INTERNAL_93c1e08f_4_k_cu_333955c9_310434cute1_E:
	.zero		1
	.type		_ZN40_INTERNAL_93c1e08f_4_k_cu_333955c9_310434cuda3std3__45__cpo6cbeginE,@object
	.size		_ZN40_INTERNAL_93c1e08f_4_k_cu_333955c9_310434cuda3std3__45__cpo6cbeginE,(_ZN40_INTERNAL_93c1e08f_4_k_cu_333955c9_310434cuda3std3__48in_placeE - _ZN40_INTERNAL_93c1e08f_4_k_cu_333955c9_310434cuda3std3__45__cpo6cbeginE)
_ZN40_INTERNAL_93c1e08f_4_k_cu_333955c9_310434cuda3std3__45__cpo6cbeginE:
	.zero		1
	.type		_ZN40_INTERNAL_93c1e08f_4_k_cu_333955c9_310434cuda3std3__48in_placeE,@object
	.size		_ZN40_INTERNAL_93c1e08f_4_k_cu_333955c9_310434cuda3std3__48in_placeE,(_ZN40_INTERNAL_93c1e08f_4_k_cu_333955c9_310434cuda3std6ranges3__45__cpo9iter_moveE - _ZN40_INTERNAL_93c1e08f_4_k_cu_333955c9_310434cuda3std3__48in_placeE)
_ZN40_INTERNAL_93c1e08f_4_k_cu_333955c9_310434cuda3std3__48in_placeE:
	.zero		1
	.type		_ZN40_INTERNAL_93c1e08f_4_k_cu_333955c9_310434cuda3std6ranges3__45__cpo9iter_moveE,@object
	.size		_ZN40_INTERNAL_93c1e08f_4_k_cu_333955c9_310434cuda3std6ranges3__45__cpo9iter_moveE,(_ZN40_INTERNAL_93c1e08f_4_k_cu_333955c9_310434cuda3std3__45__cpo5beginE - _ZN40_INTERNAL_93c1e08f_4_k_cu_333955c9_310434cuda3std6ranges3__45__cpo9iter_moveE)
_ZN40_INTERNAL_93c1e08f_4_k_cu_333955c9_310434cuda3std6ranges3__45__cpo9iter_moveE:
	.zero		1
	.type		_ZN40_INTERNAL_93c1e08f_4_k_cu_333955c9_310434cuda3std3__45__cpo5beginE,@object
	.size		_ZN40_INTERNAL_93c1e08f_4_k_cu_333955c9_310434cuda3std3__45__cpo5beginE,(_ZN40_INTERNAL_93c1e08f_4_k_cu_333955c9_310434cuda3std3__442_GLOBAL__N__93c1e08f_4_k_cu_333955c9_310436ignoreE - _ZN40_INTERNAL_93c1e08f_4_k_cu_333955c9_310434cuda3std3__45__cpo5beginE)
_ZN40_INTERNAL_93c1e08f_4_k_cu_333955c9_310434cuda3std3__45__cpo5beginE:
	.zero		1
	.type		_ZN40_INTERNAL_93c1e08f_4_k_cu_333955c9_310434cuda3std3__442_GLOBAL__N__93c1e08f_4_k_cu_333955c9_310436ignoreE,@object
	.size		_ZN40_INTERNAL_93c1e08f_4_k_cu_333955c9_310434cuda3std3__442_GLOBAL__N__93c1e08f_4_k_cu_333955c9_310436ignoreE,(_ZN40_INTERNAL_93c1e08f_4_k_cu_333955c9_310434cute7productE - _ZN40_INTERNAL_93c1e08f_4_k_cu_333955c9_310434cuda3std3__442_GLOBAL__N__93c1e08f_4_k_cu_333955c9_310436ignoreE)
_ZN40_INTERNAL_93c1e08f_4_k_cu_333955c9_310434cuda3std3__442_GLOBAL__N__93c1e08f_4_k_cu_333955c9_310436ignoreE:
	.zero		1
	.type		_ZN40_INTERNAL_93c1e08f_4_k_cu_333955c9_310434cute7productE,@object
	.size		_ZN40_INTERNAL_93c1e08f_4_k_cu_333955c9_310434cute7productE,(_ZN40_INTERNAL_93c1e08f_4_k_cu_333955c9_310434cuda3std3__45__cpo3endE - _ZN40_INTERNAL_93c1e08f_4_k_cu_333955c9_310434cute7productE)
_ZN40_INTERNAL_93c1e08f_4_k_cu_333955c9_310434cute7productE:
	.zero		1
	.type		_ZN40_INTERNAL_93c1e08f_4_k_cu_333955c9_310434cuda3std3__45__cpo3endE,@object
	.size		_ZN40_INTERNAL_93c1e08f_4_k_cu_333955c9_310434cuda3std3__45__cpo3endE,(_ZN40_INTERNAL_93c1e08f_4_k_cu_333955c9_310434cuda3std3__419piecewise_constructE - _ZN40_INTERNAL_93c1e08f_4_k_cu_333955c9_310434cuda3std3__45__cpo3endE)
_ZN40_INTERNAL_93c1e08f_4_k_cu_333955c9_310434cuda3std3__45__cpo3endE:
	.zero		1
	.type		_ZN40_INTERNAL_93c1e08f_4_k_cu_333955c9_310434cuda3std3__419piecewise_constructE,@object
	.size		_ZN40_INTERNAL_93c1e08f_4_k_cu_333955c9_310434cuda3std3__419piecewise_constructE,(_ZN40_INTERNAL_93c1e08f_4_k_cu_333955c9_310434cuda3std3__45__cpo4cendE - _ZN40_INTERNAL_93c1e08f_4_k_cu_333955c9_310434cuda3std3__419piecewise_constructE)
_ZN40_INTERNAL_93c1e08f_4_k_cu_333955c9_310434cuda3std3__419piecewise_constructE:
	.zero		1
	.type		_ZN40_INTERNAL_93c1e08f_4_k_cu_333955c9_310434cuda3std3__45__cpo4cendE,@object
	.size		_ZN40_INTERNAL_93c1e08f_4_k_cu_333955c9_310434cuda3std3__45__cpo4cendE,(_ZN40_INTERNAL_93c1e08f_4_k_cu_333955c9_310434cuda3std6ranges3__45__cpo4swapE - _ZN40_INTERNAL_93c1e08f_4_k_cu_333955c9_310434cuda3std3__45__cpo4cendE)
_ZN40_INTERNAL_93c1e08f_4_k_cu_333955c9_310434cuda3std3__45__cpo4cendE:
	.zero		1
	.type		_ZN40_INTERNAL_93c1e08f_4_k_cu_333955c9_310434cuda3std6ranges3__45__cpo4swapE,@object
	.size		_ZN40_INTERNAL_93c1e08f_4_k_cu_333955c9_310434cuda3std6ranges3__45__cpo4swapE,(.L_10 - _ZN40_INTERNAL_93c1e08f_4_k_cu_333955c9_310434cuda3std6ranges3__45__cpo4swapE)
_ZN40_INTERNAL_93c1e08f_4_k_cu_333955c9_310434cuda3std6ranges3__45__cpo4swapE:
	.zero		1
.L_10:


//--------------------- .nv.constant0._ZN7cutlass13device_kernelINS_4gemm6kernel13GemmUniversalIN4cute5tupleIJiiiiEEENS1_10collective13CollectiveMmaINS1_35MainloopSm100TmaUmmaWarpSpecializedILi9ELi2ELi4ENS5_IJNS4_1CILi1EEENSA_ILi2EEESB_EEEEENS5_IJNSA_ILi64EEENSA_ILi256EEENSA_ILi32EEEEEENS_6half_tENS5_IJlSB_lEEESJ_SK_NS4_8TiledMMAINS4_8MMA_AtomIJNS4_20SM100_MMA_F16BF16_SSISJ_SJ_fLi64ELi256ELNS4_4UMMA5MajorE0ELSP_0ELNSO_7ScaleInE0ELSQ_0EEEEEENS4_6LayoutINS5_IJSB_SB_SB_EEENS5_IJNSA_ILi0EEESV_SV_EEEEENS5_IJNS4_10UnderscoreESY_SY_EEEEENS4_23SM90_TMA_LOAD_MULTICASTENS4_14ComposedLayoutINS4_7SwizzleILi2ELi4ELi3EEENS4_18smem_ptr_flag_bitsILi16EEENST_INS5_IJNSA_ILi8EEESH_EEENS5_IJSH_SB_EEEEEEEvNS4_8identityENS4_13SM90_TMA_LOADES1B_vS1C_EENS_8epilogue10collective18CollectiveEpilogueINS1F_23Sm100TmaWarpSpecializedILi4ELi2ELi32ELb1ELb0EEEJSI_NS5_IJNST_ISF_SB_EES1K_EEESJ_SK_SJ_SK_NS1F_6fusion15FusionCallbacksIS1J_NS1M_17LinearCombinationISJ_fSJ_fLNS_15FloatRoundStyleE2EEESI_S1L_JEEENS4_5SM1004TMEM4LOAD26SM100_TMEM_LOAD_16dp256b8xES1D_NS12_INS13_ILi3ELi4ELi3EEES16_NST_INS5_IJS17_SF_EEENS5_IJSF_SB_EEEEEEENS4_17SM75_U32x4_LDSM_NENS4_14SM90_TMA_STOREES20_NS4_17SM90_U32x4_STSM_NENS4_39AutoVectorizingCopyWithAssumedAlignmentILi128EEEEEEvvEEEEvNT_6ParamsE --------------------------
	.section	.nv.constant0._ZN7cutlass13device_kernelINS_4gemm6kernel13GemmUniversalIN4cute5tupleIJiiiiEEENS1_10collective13CollectiveMmaINS1_35MainloopSm100TmaUmmaWarpSpecializedILi9ELi2ELi4ENS5_IJNS4_1CILi1EEENSA_ILi2EEESB_EEEEENS5_IJNSA_ILi64EEENSA_ILi256EEENSA_ILi32EEEEEENS_6half_tENS5_IJlSB_lEEESJ_SK_NS4_8TiledMMAINS4_8MMA_AtomIJNS4_20SM100_MMA_F16BF16_SSISJ_SJ_fLi64ELi256ELNS4_4UMMA5MajorE0ELSP_0ELNSO_7ScaleInE0ELSQ_0EEEEEENS4_6LayoutINS5_IJSB_SB_SB_EEENS5_IJNSA_ILi0EEESV_SV_EEEEENS5_IJNS4_10UnderscoreESY_SY_EEEEENS4_23SM90_TMA_LOAD_MULTICASTENS4_14ComposedLayoutINS4_7SwizzleILi2ELi4ELi3EEENS4_18smem_ptr_flag_bitsILi16EEENST_INS5_IJNSA_ILi8EEESH_EEENS5_IJSH_SB_EEEEEEEvNS4_8identityENS4_13SM90_TMA_LOADES1B_vS1C_EENS_8epilogue10collective18CollectiveEpilogueINS1F_23Sm100TmaWarpSpecializedILi4ELi2ELi32ELb1ELb0EEEJSI_NS5_IJNST_ISF_SB_EES1K_EEESJ_SK_SJ_SK_NS1F_6fusion15FusionCallbacksIS1J_NS1M_17LinearCombinationISJ_fSJ_fLNS_15FloatRoundStyleE2EEESI_S1L_JEEENS4_5SM1004TMEM4LOAD26SM100_TMEM_LOAD_16dp256b8xES1D_NS12_INS13_ILi3ELi4ELi3EEES16_NST_INS5_IJS17_SF_EEENS5_IJSF_SB_EEEEEEENS4_17SM75_U32x4_LDSM_NENS4_14SM90_TMA_STOREES20_NS4_17SM90_U32x4_STSM_NENS4_39AutoVectorizingCopyWithAssumedAlignmentILi128EEEEEEvvEEEEvNT_6ParamsE,"a",@progbits
	.sectionflags	@""
	.align	4
.nv.constant0._ZN7cutlass13device_kernelINS_4gemm6kernel13GemmUniversalIN4cute5tupleIJiiiiEEENS1_10collective13CollectiveMmaINS1_35MainloopSm100TmaUmmaWarpSpecializedILi9ELi2ELi4ENS5_IJNS4_1CILi1EEENSA_ILi2EEESB_EEEEENS5_IJNSA_ILi64EEENSA_ILi256EEENSA_ILi32EEEEEENS_6half_tENS5_IJlSB_lEEESJ_SK_NS4_8TiledMMAINS4_8MMA_AtomIJNS4_20SM100_MMA_F16BF16_SSISJ_SJ_fLi64ELi256ELNS4_4UMMA5MajorE0ELSP_0ELNSO_7ScaleInE0ELSQ_0EEEEEENS4_6LayoutINS5_IJSB_SB_SB_EEENS5_IJNSA_ILi0EEESV_SV_EEEEENS5_IJNS4_10UnderscoreESY_SY_EEEEENS4_23SM90_TMA_LOAD_MULTICASTENS4_14ComposedLayoutINS4_7SwizzleILi2ELi4ELi3EEENS4_18smem_ptr_flag_bitsILi16EEENST_INS5_IJNSA_ILi8EEESH_EEENS5_IJSH_SB_EEEEEEEvNS4_8identityENS4_13SM90_TMA_LOADES1B_vS1C_EENS_8epilogue10collective18CollectiveEpilogueINS1F_23Sm100TmaWarpSpecializedILi4ELi2ELi32ELb1ELb0EEEJSI_NS5_IJNST_ISF_SB_EES1K_EEESJ_SK_SJ_SK_NS1F_6fusion15FusionCallbacksIS1J_NS1M_17LinearCombinationISJ_fSJ_fLNS_15FloatRoundStyleE2EEESI_S1L_JEEENS4_5SM1004TMEM4LOAD26SM100_TMEM_LOAD_16dp256b8xES1D_NS12_INS13_ILi3ELi4ELi3EEES16_NST_INS5_IJS17_SF_EEENS5_IJSF_SB_EEEEEEENS4_17SM75_U32x4_LDSM_NENS4_14SM90_TMA_STOREES20_NS4_17SM90_U32x4_STSM_NENS4_39AutoVectorizingCopyWithAssumedAlignmentILi128EEEEEEvvEEEEvNT_6ParamsE:
	.zero		2944


//--------------------- SYMBOLS --------------------------

	.type		.nv.reservedSmem.offset0,@object
	.size		.nv.reservedSmem.offset0,0x4
	.type		.nv.reservedSmem.cap,@object
	.size		.nv.reservedSmem.cap,0x4
	.type		__assertfail,@function
